//
// Generated by NVIDIA NVVM Compiler
//
// Compiler Build ID: CL-36424714
// Cuda compilation tools, release 13.0, V13.0.88
// Based on NVVM 20.0.0
//

.version 9.0
.target sm_100
.address_size 64

	// .globl	_Z9piiKernelhPhS_S_
.extern .func  (.param .b64 func_retval0) malloc
(
	.param .b64 malloc_param_0
)
;
.extern .func free
(
	.param .b64 free_param_0
)
;
.global .align 4 .b8 precalc_xorwow_matrix[102400];
.global .align 4 .b8 precalc_xorwow_offset_matrix[102400];
.global .align 4 .b8 mrg32k3aM1[2304];
.global .align 4 .b8 mrg32k3aM2[2304];
.global .align 4 .b8 mrg32k3aM1SubSeq[2016];
.global .align 4 .b8 mrg32k3aM2SubSeq[2016];
.global .align 4 .b8 mrg32k3aM1Seq[2304];
.global .align 4 .b8 mrg32k3aM2Seq[2304];
.const .align 8 .b8 __cr_lgamma_table[72];
.global .align 1 .b8 _ZN34_INTERNAL_ba900cde_4_k_cu_0b79f9e64cuda3std3__45__cpo5beginE[1];
.global .align 1 .b8 _ZN34_INTERNAL_ba900cde_4_k_cu_0b79f9e64cuda3std3__45__cpo3endE[1];
.global .align 1 .b8 _ZN34_INTERNAL_ba900cde_4_k_cu_0b79f9e64cuda3std3__45__cpo6cbeginE[1];
.global .align 1 .b8 _ZN34_INTERNAL_ba900cde_4_k_cu_0b79f9e64cuda3std3__45__cpo4cendE[1];
.global .align 1 .b8 _ZN34_INTERNAL_ba900cde_4_k_cu_0b79f9e64cuda3std3__45__cpo6rbeginE[1];
.global .align 1 .b8 _ZN34_INTERNAL_ba900cde_4_k_cu_0b79f9e64cuda3std3__45__cpo4rendE[1];
.global .align 1 .b8 _ZN34_INTERNAL_ba900cde_4_k_cu_0b79f9e64cuda3std3__45__cpo7crbeginE[1];
.global .align 1 .b8 _ZN34_INTERNAL_ba900cde_4_k_cu_0b79f9e64cuda3std3__45__cpo5crendE[1];
.global .align 1 .b8 _ZN34_INTERNAL_ba900cde_4_k_cu_0b79f9e64cuda3std3__436_GLOBAL__N__ba900cde_4_k_cu_0b79f9e66ignoreE[1];
.global .align 1 .b8 _ZN34_INTERNAL_ba900cde_4_k_cu_0b79f9e64cuda3std3__419piecewise_constructE[1];
.global .align 1 .b8 _ZN34_INTERNAL_ba900cde_4_k_cu_0b79f9e64cuda3std3__48in_placeE[1];
.global .align 1 .b8 _ZN34_INTERNAL_ba900cde_4_k_cu_0b79f9e64cuda3std3__420unreachable_sentinelE[1];
.global .align 1 .b8 _ZN34_INTERNAL_ba900cde_4_k_cu_0b79f9e64cuda3std3__47nulloptE[1];
.global .align 1 .b8 _ZN34_INTERNAL_ba900cde_4_k_cu_0b79f9e64cuda3std3__48unexpectE[1];
.global .align 1 .b8 _ZN34_INTERNAL_ba900cde_4_k_cu_0b79f9e64cuda3std6ranges3__45__cpo4swapE[1];
.global .align 1 .b8 _ZN34_INTERNAL_ba900cde_4_k_cu_0b79f9e64cuda3std6ranges3__45__cpo9iter_moveE[1];
.global .align 1 .b8 _ZN34_INTERNAL_ba900cde_4_k_cu_0b79f9e64cuda3std6ranges3__45__cpo5beginE[1];
.global .align 1 .b8 _ZN34_INTERNAL_ba900cde_4_k_cu_0b79f9e64cuda3std6ranges3__45__cpo3endE[1];
.global .align 1 .b8 _ZN34_INTERNAL_ba900cde_4_k_cu_0b79f9e64cuda3std6ranges3__45__cpo6cbeginE[1];
.global .align 1 .b8 _ZN34_INTERNAL_ba900cde_4_k_cu_0b79f9e64cuda3std6ranges3__45__cpo4cendE[1];
.global .align 1 .b8 _ZN34_INTERNAL_ba900cde_4_k_cu_0b79f9e64cuda3std6ranges3__45__cpo7advanceE[1];
.global .align 1 .b8 _ZN34_INTERNAL_ba900cde_4_k_cu_0b79f9e64cuda3std6ranges3__45__cpo9iter_swapE[1];
.global .align 1 .b8 _ZN34_INTERNAL_ba900cde_4_k_cu_0b79f9e64cuda3std6ranges3__45__cpo4nextE[1];
.global .align 1 .b8 _ZN34_INTERNAL_ba900cde_4_k_cu_0b79f9e64cuda3std6ranges3__45__cpo4prevE[1];
.global .align 1 .b8 _ZN34_INTERNAL_ba900cde_4_k_cu_0b79f9e64cuda3std6ranges3__45__cpo4dataE[1];
.global .align 1 .b8 _ZN34_INTERNAL_ba900cde_4_k_cu_0b79f9e64cuda3std6ranges3__45__cpo5cdataE[1];
.global .align 1 .b8 _ZN34_INTERNAL_ba900cde_4_k_cu_0b79f9e64cuda3std6ranges3__45__cpo4sizeE[1];
.global .align 1 .b8 _ZN34_INTERNAL_ba900cde_4_k_cu_0b79f9e64cuda3std6ranges3__45__cpo5ssizeE[1];
.global .align 1 .b8 _ZN34_INTERNAL_ba900cde_4_k_cu_0b79f9e64cuda3std6ranges3__45__cpo8distanceE[1];
.global .align 1 .b8 _ZN34_INTERNAL_ba900cde_4_k_cu_0b79f9e66thrust24THRUST_300001_SM_1000_NS6system6detail10sequential3seqE[1];
.global .align 1 .b8 _ZN34_INTERNAL_ba900cde_4_k_cu_0b79f9e66thrust24THRUST_300001_SM_1000_NS12placeholders2_1E[1];
.global .align 1 .b8 _ZN34_INTERNAL_ba900cde_4_k_cu_0b79f9e66thrust24THRUST_300001_SM_1000_NS12placeholders2_2E[1];
.global .align 1 .b8 _ZN34_INTERNAL_ba900cde_4_k_cu_0b79f9e66thrust24THRUST_300001_SM_1000_NS12placeholders2_3E[1];
.global .align 1 .b8 _ZN34_INTERNAL_ba900cde_4_k_cu_0b79f9e66thrust24THRUST_300001_SM_1000_NS12placeholders2_4E[1];
.global .align 1 .b8 _ZN34_INTERNAL_ba900cde_4_k_cu_0b79f9e66thrust24THRUST_300001_SM_1000_NS12placeholders2_5E[1];
.global .align 1 .b8 _ZN34_INTERNAL_ba900cde_4_k_cu_0b79f9e66thrust24THRUST_300001_SM_1000_NS12placeholders2_6E[1];
.global .align 1 .b8 _ZN34_INTERNAL_ba900cde_4_k_cu_0b79f9e66thrust24THRUST_300001_SM_1000_NS12placeholders2_7E[1];
.global .align 1 .b8 _ZN34_INTERNAL_ba900cde_4_k_cu_0b79f9e66thrust24THRUST_300001_SM_1000_NS12placeholders2_8E[1];
.global .align 1 .b8 _ZN34_INTERNAL_ba900cde_4_k_cu_0b79f9e66thrust24THRUST_300001_SM_1000_NS12placeholders2_9E[1];
.global .align 1 .b8 _ZN34_INTERNAL_ba900cde_4_k_cu_0b79f9e66thrust24THRUST_300001_SM_1000_NS12placeholders3_10E[1];
.extern .shared .align 16 .b8 s[];

.visible .entry _Z9piiKernelhPhS_S_(
	.param .u8 _Z9piiKernelhPhS_S__param_0,
	.param .u64 .ptr .align 1 _Z9piiKernelhPhS_S__param_1,
	.param .u64 .ptr .align 1 _Z9piiKernelhPhS_S__param_2,
	.param .u64 .ptr .align 1 _Z9piiKernelhPhS_S__param_3
)
{
	.reg .pred 	%p<11>;
	.reg .b16 	%rs<32>;
	.reg .b32 	%r<160>;
	.reg .b64 	%rd<81>;

	ld.param.u8 	%rs1, [_Z9piiKernelhPhS_S__param_0];
	ld.param.u64 	%rd12, [_Z9piiKernelhPhS_S__param_1];
	ld.param.u64 	%rd13, [_Z9piiKernelhPhS_S__param_2];
	cvta.to.global.u64 	%rd1, %rd13;
	cvta.to.global.u64 	%rd2, %rd12;
	mov.u32 	%r1, %tid.x;
	cvt.u32.u16 	%r2, %rs1;
	mul.wide.u16 	%r3, %rs1, 4;
	mov.u32 	%r75, s;
	mul.wide.u16 	%r4, %rs1, 8;
	mul.wide.u16 	%r5, %rs1, 2;
	cvt.u64.u16 	%rd3, %rs1;
	{ // callseq 0, 0
	.param .b64 param0;
	st.param.b64 	[param0], %rd3;
	.param .b64 retval0;
	call.uni (retval0), 
	malloc, 
	(
	param0
	);
	ld.param.b64 	%rd14, [retval0];
	} // callseq 0
	shl.b32 	%r76, %r1, 2;
	add.s32 	%r6, %r75, %r76;
	add.s32 	%r77, %r6, %r3;
	mov.b32 	%r138, -1;
	st.shared.u32 	[%r77], %r138;
	st.shared.u32 	[%r6], %r138;
	mul.lo.s32 	%r7, %r1, %r2;
	cvt.u64.u32 	%rd15, %r7;
$L__BB0_1:
	add.s32 	%r9, %r138, 1;
	cvt.s64.s32 	%rd16, %r138;
	add.s64 	%rd17, %rd16, %rd15;
	add.s64 	%rd18, %rd2, %rd17;
	ld.global.u8 	%rs2, [%rd18+1];
	mul.wide.u16 	%r78, %rs2, 4;
	add.s32 	%r80, %r75, %r78;
	atom.relaxed.shared.cas.b32 	%r81, [%r80], -1, %r1;
	setp.ne.s32 	%p1, %r81, -1;
	mov.u32 	%r138, %r9;
	@%p1 bra 	$L__BB0_1;
	setp.eq.s16 	%p2, %rs1, 0;
	@%p2 bra 	$L__BB0_15;
	setp.lt.u16 	%p3, %rs1, 16;
	mov.b32 	%r156, 0;
	@%p3 bra 	$L__BB0_6;
	and.b32  	%r83, %r2, 240;
	neg.s32 	%r154, %r83;
	add.s32 	%r153, %r1, %r2;
	add.s32 	%r152, %r1, %r5;
	mad.lo.s32 	%r151, %r2, 3, %r1;
	add.s32 	%r150, %r1, %r3;
	mad.lo.s32 	%r149, %r2, 5, %r1;
	mad.lo.s32 	%r148, %r2, 6, %r1;
	mad.lo.s32 	%r147, %r2, 7, %r1;
	add.s32 	%r146, %r1, %r4;
	mad.lo.s32 	%r145, %r2, 9, %r1;
	add.s32 	%r84, %r4, %r5;
	add.s32 	%r144, %r1, %r84;
	mad.lo.s32 	%r143, %r2, 11, %r1;
	mad.lo.s32 	%r142, %r2, 12, %r1;
	mad.lo.s32 	%r141, %r2, 13, %r1;
	mad.lo.s32 	%r140, %r2, 14, %r1;
	mad.lo.s32 	%r139, %r2, 15, %r1;
	cvt.u64.u32 	%rd19, %r1;
	add.s64 	%rd79, %rd1, %rd19;
	shl.b64 	%rd50, %rd3, 4;
$L__BB0_5:
	.pragma "nounroll";
	and.b32  	%r156, %r2, 240;
	ld.global.u8 	%rs3, [%rd79];
	mov.u32 	%r85, s;
	add.s32 	%r86, %r85, %r144;
	st.shared.u8 	[%r86], %rs3;
	cvt.u64.u32 	%rd20, %r153;
	add.s64 	%rd21, %rd1, %rd20;
	ld.global.u8 	%rs4, [%rd21];
	add.s32 	%r87, %r86, %r2;
	st.shared.u8 	[%r87], %rs4;
	cvt.u64.u32 	%rd22, %r152;
	add.s64 	%rd23, %rd1, %rd22;
	ld.global.u8 	%rs5, [%rd23];
	add.s32 	%r88, %r87, %r2;
	st.shared.u8 	[%r88], %rs5;
	cvt.u64.u32 	%rd24, %r151;
	add.s64 	%rd25, %rd1, %rd24;
	ld.global.u8 	%rs6, [%rd25];
	add.s32 	%r89, %r88, %r2;
	st.shared.u8 	[%r89], %rs6;
	cvt.u64.u32 	%rd26, %r150;
	add.s64 	%rd27, %rd1, %rd26;
	ld.global.u8 	%rs7, [%rd27];
	add.s32 	%r90, %r89, %r2;
	st.shared.u8 	[%r90], %rs7;
	cvt.u64.u32 	%rd28, %r149;
	add.s64 	%rd29, %rd1, %rd28;
	ld.global.u8 	%rs8, [%rd29];
	add.s32 	%r91, %r90, %r2;
	st.shared.u8 	[%r91], %rs8;
	cvt.u64.u32 	%rd30, %r148;
	add.s64 	%rd31, %rd1, %rd30;
	ld.global.u8 	%rs9, [%rd31];
	add.s32 	%r92, %r91, %r2;
	st.shared.u8 	[%r92], %rs9;
	cvt.u64.u32 	%rd32, %r147;
	add.s64 	%rd33, %rd1, %rd32;
	ld.global.u8 	%rs10, [%rd33];
	add.s32 	%r93, %r92, %r2;
	st.shared.u8 	[%r93], %rs10;
	cvt.u64.u32 	%rd34, %r146;
	add.s64 	%rd35, %rd1, %rd34;
	ld.global.u8 	%rs11, [%rd35];
	add.s32 	%r94, %r93, %r2;
	st.shared.u8 	[%r94], %rs11;
	cvt.u64.u32 	%rd36, %r145;
	add.s64 	%rd37, %rd1, %rd36;
	ld.global.u8 	%rs12, [%rd37];
	add.s32 	%r95, %r94, %r2;
	st.shared.u8 	[%r95], %rs12;
	cvt.u64.u32 	%rd38, %r144;
	add.s64 	%rd39, %rd1, %rd38;
	ld.global.u8 	%rs13, [%rd39];
	add.s32 	%r96, %r95, %r2;
	st.shared.u8 	[%r96], %rs13;
	cvt.u64.u32 	%rd40, %r143;
	add.s64 	%rd41, %rd1, %rd40;
	ld.global.u8 	%rs14, [%rd41];
	add.s32 	%r97, %r96, %r2;
	st.shared.u8 	[%r97], %rs14;
	cvt.u64.u32 	%rd42, %r142;
	add.s64 	%rd43, %rd1, %rd42;
	ld.global.u8 	%rs15, [%rd43];
	add.s32 	%r98, %r97, %r2;
	st.shared.u8 	[%r98], %rs15;
	cvt.u64.u32 	%rd44, %r141;
	add.s64 	%rd45, %rd1, %rd44;
	ld.global.u8 	%rs16, [%rd45];
	add.s32 	%r99, %r98, %r2;
	st.shared.u8 	[%r99], %rs16;
	cvt.u64.u32 	%rd46, %r140;
	add.s64 	%rd47, %rd1, %rd46;
	ld.global.u8 	%rs17, [%rd47];
	add.s32 	%r100, %r99, %r2;
	st.shared.u8 	[%r100], %rs17;
	cvt.u64.u32 	%rd48, %r139;
	add.s64 	%rd49, %rd1, %rd48;
	ld.global.u8 	%rs18, [%rd49];
	add.s32 	%r101, %r100, %r2;
	st.shared.u8 	[%r101], %rs18;
	add.s32 	%r154, %r154, 16;
	shl.b32 	%r102, %r2, 4;
	add.s32 	%r153, %r153, %r102;
	add.s32 	%r152, %r152, %r102;
	add.s32 	%r151, %r151, %r102;
	add.s32 	%r150, %r150, %r102;
	add.s32 	%r149, %r149, %r102;
	add.s32 	%r148, %r148, %r102;
	add.s32 	%r147, %r147, %r102;
	add.s32 	%r146, %r146, %r102;
	add.s32 	%r145, %r145, %r102;
	add.s32 	%r144, %r144, %r102;
	add.s32 	%r143, %r143, %r102;
	add.s32 	%r142, %r142, %r102;
	add.s32 	%r141, %r141, %r102;
	add.s32 	%r140, %r140, %r102;
	add.s32 	%r139, %r139, %r102;
	add.s64 	%rd79, %rd79, %rd50;
	setp.ne.s32 	%p4, %r154, 0;
	@%p4 bra 	$L__BB0_5;
$L__BB0_6:
	and.b32  	%r60, %r2, 15;
	setp.eq.s32 	%p5, %r60, 0;
	@%p5 bra 	$L__BB0_15;
	shl.b32 	%r103, %r2, 3;
	shl.b32 	%r104, %r2, 1;
	add.s32 	%r61, %r103, %r104;
	and.b32  	%r62, %r2, 7;
	setp.lt.u32 	%p6, %r60, 8;
	@%p6 bra 	$L__BB0_9;
	mad.lo.s32 	%r105, %r156, %r2, %r1;
	cvt.u64.u32 	%rd51, %r105;
	add.s64 	%rd52, %rd1, %rd51;
	ld.global.u8 	%rs19, [%rd52];
	add.s32 	%r106, %r61, %r105;
	mov.u32 	%r107, s;
	add.s32 	%r108, %r107, %r106;
	st.shared.u8 	[%r108], %rs19;
	add.s32 	%r109, %r105, %r2;
	cvt.u64.u32 	%rd53, %r2;
	add.s64 	%rd54, %rd52, %rd53;
	ld.global.u8 	%rs20, [%rd54];
	add.s32 	%r110, %r108, %r2;
	st.shared.u8 	[%r110], %rs20;
	add.s32 	%r111, %r109, %r2;
	add.s64 	%rd55, %rd54, %rd53;
	ld.global.u8 	%rs21, [%rd55];
	add.s32 	%r112, %r110, %r2;
	st.shared.u8 	[%r112], %rs21;
	add.s32 	%r113, %r111, %r2;
	cvt.u64.u32 	%rd56, %r113;
	add.s64 	%rd57, %rd1, %rd56;
	ld.global.u8 	%rs22, [%rd57];
	add.s32 	%r114, %r112, %r2;
	st.shared.u8 	[%r114], %rs22;
	add.s32 	%r115, %r113, %r2;
	cvt.u64.u32 	%rd58, %r115;
	add.s64 	%rd59, %rd1, %rd58;
	ld.global.u8 	%rs23, [%rd59];
	add.s32 	%r116, %r114, %r2;
	st.shared.u8 	[%r116], %rs23;
	add.s32 	%r117, %r115, %r2;
	cvt.u64.u32 	%rd60, %r117;
	add.s64 	%rd61, %rd1, %rd60;
	ld.global.u8 	%rs24, [%rd61];
	add.s32 	%r118, %r116, %r2;
	st.shared.u8 	[%r118], %rs24;
	add.s32 	%r119, %r117, %r2;
	cvt.u64.u32 	%rd62, %r119;
	add.s64 	%rd63, %rd1, %rd62;
	ld.global.u8 	%rs25, [%rd63];
	add.s32 	%r120, %r118, %r2;
	st.shared.u8 	[%r120], %rs25;
	add.s32 	%r121, %r119, %r2;
	cvt.u64.u32 	%rd64, %r121;
	add.s64 	%rd65, %rd1, %rd64;
	ld.global.u8 	%rs26, [%rd65];
	add.s32 	%r122, %r120, %r2;
	st.shared.u8 	[%r122], %rs26;
	add.s32 	%r156, %r156, 8;
$L__BB0_9:
	setp.eq.s32 	%p7, %r62, 0;
	@%p7 bra 	$L__BB0_15;
	and.b32  	%r65, %r2, 3;
	setp.lt.u32 	%p8, %r62, 4;
	@%p8 bra 	$L__BB0_12;
	mad.lo.s32 	%r123, %r156, %r2, %r1;
	cvt.u64.u32 	%rd66, %r123;
	add.s64 	%rd67, %rd1, %rd66;
	ld.global.u8 	%rs27, [%rd67];
	add.s32 	%r124, %r61, %r123;
	mov.u32 	%r125, s;
	add.s32 	%r126, %r125, %r124;
	st.shared.u8 	[%r126], %rs27;
	add.s32 	%r127, %r123, %r2;
	cvt.u64.u32 	%rd68, %r127;
	add.s64 	%rd69, %rd1, %rd68;
	ld.global.u8 	%rs28, [%rd69];
	add.s32 	%r128, %r126, %r2;
	st.shared.u8 	[%r128], %rs28;
	add.s32 	%r129, %r127, %r2;
	cvt.u64.u32 	%rd70, %r129;
	add.s64 	%rd71, %rd1, %rd70;
	ld.global.u8 	%rs29, [%rd71];
	add.s32 	%r130, %r128, %r2;
	st.shared.u8 	[%r130], %rs29;
	add.s32 	%r131, %r129, %r2;
	cvt.u64.u32 	%rd72, %r131;
	add.s64 	%rd73, %rd1, %rd72;
	ld.global.u8 	%rs30, [%rd73];
	add.s32 	%r132, %r130, %r2;
	st.shared.u8 	[%r132], %rs30;
	add.s32 	%r156, %r156, 4;
$L__BB0_12:
	setp.eq.s32 	%p9, %r65, 0;
	@%p9 bra 	$L__BB0_15;
	add.s32 	%r133, %r156, 10;
	mad.lo.s32 	%r134, %r133, %r2, %r1;
	mov.u32 	%r135, s;
	add.s32 	%r159, %r135, %r134;
	mad.lo.s32 	%r136, %r156, %r2, %r1;
	cvt.u64.u32 	%rd74, %r136;
	add.s64 	%rd80, %rd1, %rd74;
	neg.s32 	%r158, %r65;
$L__BB0_14:
	.pragma "nounroll";
	ld.global.u8 	%rs31, [%rd80];
	st.shared.u8 	[%r159], %rs31;
	add.s32 	%r159, %r159, %r2;
	add.s64 	%rd80, %rd80, %rd3;
	add.s32 	%r158, %r158, 1;
	setp.ne.s32 	%p10, %r158, 0;
	@%p10 bra 	$L__BB0_14;
$L__BB0_15:
	ld.param.u64 	%rd78, [_Z9piiKernelhPhS_S__param_3];
	bar.sync 	0;
	cvta.to.global.u64 	%rd75, %rd78;
	ld.shared.u32 	%r137, [%r6];
	cvt.u64.u32 	%rd76, %r1;
	add.s64 	%rd77, %rd75, %rd76;
	st.global.u8 	[%rd77], %r137;
	{ // callseq 1, 0
	.param .b64 param0;
	st.param.b64 	[param0], %rd14;
	call.uni 
	free, 
	(
	param0
	);
	} // callseq 1
	ret;

}
	// .globl	_ZN3cub18CUB_300001_SM_10006detail11EmptyKernelIvEEvv
.visible .entry _ZN3cub18CUB_300001_SM_10006detail11EmptyKernelIvEEvv()
{


	ret;

}


// ===== COMPILED SASS (sm_100) =====

	.target	sm_100

	.elftype	@"ET_EXEC"


//--------------------- .note.nv.tkinfo           --------------------------
	.section	.note.nv.tkinfo,"",@"SHT_NOTE"
	.sectionflags	@"SHF_NOTE_NV_TKINFO"
	.tkinfo
        /*0018*/ 	.word	0x00000002
        /*0030*/ 	.string	""
        /*0030*/ 	.string	"ptxas"
        /*0030*/ 	.string	"Cuda compilation tools, release 13.0, V13.0.88"
        /*0030*/ 	.string	"Build cuda_13.0.r13.0/compiler.36424714_0"
        /*0030*/ 	.string	"-arch sm_100 -m 64 "



//--------------------- .note.nv.cuinfo           --------------------------
	.section	.note.nv.cuinfo,"",@"SHT_NOTE"
	.sectionflags	@"SHF_NOTE_NV_CUINFO"
        /*0018*/ 	.short	0x0002
        /*001a*/ 	.short	0x0064
        /*001c*/ 	.short	0x0082
	.zero		2


//--------------------- .nv.info                  --------------------------
	.section	.nv.info,"",@"SHT_CUDA_INFO"
	.align	4


	//----- nvinfo : EIATTR_REGCOUNT
	.align		4
        /*0000*/ 	.byte	0x04, 0x2f
        /*0002*/ 	.short	(.L_50 - .L_49)
	.align		4
.L_49:
        /*0004*/ 	.word	index@(_Z9piiKernelhPhS_S_)
        /*0008*/ 	.word	0x00000028


	//----- nvinfo : EIATTR_FRAME_SIZE
	.align		4
.L_50:
        /*000c*/ 	.byte	0x04, 0x11
        /*000e*/ 	.short	(.L_52 - .L_51)
	.align		4
.L_51:
        /*0010*/ 	.word	index@(_Z9piiKernelhPhS_S_)
        /*0014*/ 	.word	0x00000000


	//----- nvinfo : EIATTR_REGCOUNT
	.align		4
.L_52:
        /*0018*/ 	.byte	0x04, 0x2f
        /*001a*/ 	.short	(.L_54 - .L_53)
	.align		4
.L_53:
        /*001c*/ 	.word	index@(_ZN3cub18CUB_300001_SM_10006detail11EmptyKernelIvEEvv)
        /*0020*/ 	.word	0x00000004


	//----- nvinfo : EIATTR_FRAME_SIZE
	.align		4
.L_54:
        /*0024*/ 	.byte	0x04, 0x11
        /*0026*/ 	.short	(.L_56 - .L_55)
	.align		4
.L_55:
        /*0028*/ 	.word	index@(_ZN3cub18CUB_300001_SM_10006detail11EmptyKernelIvEEvv)
        /*002c*/ 	.word	0x00000000


	//----- nvinfo : EIATTR_MIN_STACK_SIZE
	.align		4
.L_56:
        /*0030*/ 	.byte	0x04, 0x12
        /*0032*/ 	.short	(.L_58 - .L_57)
	.align		4
.L_57:
        /*0034*/ 	.word	index@(_ZN3cub18CUB_300001_SM_10006detail11EmptyKernelIvEEvv)
        /*0038*/ 	.word	0x00000000


	//----- nvinfo : EIATTR_MIN_STACK_SIZE
	.align		4
.L_58:
        /*003c*/ 	.byte	0x04, 0x12
        /*003e*/ 	.short	(.L_60 - .L_59)
	.align		4
.L_59:
        /*0040*/ 	.word	index@(_Z9piiKernelhPhS_S_)
        /*0044*/ 	.word	0x00000000
.L_60:


//--------------------- .nv.compat                --------------------------
	.section	.nv.compat,"",@"SHT_CUDA_COMPAT_INFO"
	.align	4
        /*0000*/ 	.byte	0x02, 0x09, 0x00, 0x00, 0x02, 0x02, 0x01, 0x00, 0x02, 0x05, 0x05, 0x00, 0x03, 0x07, 0x01, 0x01
        /*0010*/ 	.byte	0x02, 0x03, 0x00, 0x00, 0x02, 0x06, 0x01, 0x00, 0x04, 0x0b, 0x08, 0x00, 0x09, 0x00, 0x00, 0x00
        /*0020*/ 	.byte	0x00, 0x00, 0x00, 0x00


//--------------------- .nv.info._ZN3cub18CUB_300001_SM_10006detail11EmptyKernelIvEEvv --------------------------
	.section	.nv.info._ZN3cub18CUB_300001_SM_10006detail11EmptyKernelIvEEvv,"",@"SHT_CUDA_INFO"
	.sectionflags	@""
	.align	4


	//----- nvinfo : EIATTR_CUDA_API_VERSION
	.align		4
        /*0000*/ 	.byte	0x04, 0x37
        /*0002*/ 	.short	(.L_62 - .L_61)
.L_61:
        /*0004*/ 	.word	0x00000082


	//----- nvinfo : EIATTR_SPARSE_MMA_MASK
	.align		4
.L_62:
        /*0008*/ 	.byte	0x03, 0x50
        /*000a*/ 	.short	0x0000


	//----- nvinfo : EIATTR_MAXREG_COUNT
	.align		4
        /*000c*/ 	.byte	0x03, 0x1b
        /*000e*/ 	.short	0x00ff


	//----- nvinfo : EIATTR_MERCURY_ISA_VERSION
	.align		4
        /*0010*/ 	.byte	0x03, 0x5f
        /*0012*/ 	.short	0x0101


	//----- nvinfo : EIATTR_VRC_CTA_INIT_COUNT
	.align		4
        /*0014*/ 	.byte	0x02, 0x4a
	.zero		1
	.zero		1


	//----- nvinfo : EIATTR_EXIT_INSTR_OFFSETS
	.align		4
        /*0018*/ 	.byte	0x04, 0x1c
        /*001a*/ 	.short	(.L_64 - .L_63)


	//   ....[0]....
.L_63:
        /*001c*/ 	.word	0x00000010


	//----- nvinfo : EIATTR_SW_WAR
	.align		4
.L_64:
        /*0020*/ 	.byte	0x04, 0x36
        /*0022*/ 	.short	(.L_66 - .L_65)
.L_65:
        /*0024*/ 	.word	0x00000008
.L_66:


//--------------------- .nv.info._Z9piiKernelhPhS_S_ --------------------------
	.section	.nv.info._Z9piiKernelhPhS_S_,"",@"SHT_CUDA_INFO"
	.sectionflags	@""
	.align	4


	//----- nvinfo : EIATTR_CUDA_API_VERSION
	.align		4
        /*0000*/ 	.byte	0x04, 0x37
        /*0002*/ 	.short	(.L_68 - .L_67)
.L_67:
        /*0004*/ 	.word	0x00000082


	//----- nvinfo : EIATTR_KPARAM_INFO
	.align		4
.L_68:
        /*0008*/ 	.byte	0x04, 0x17
        /*000a*/ 	.short	(.L_70 - .L_69)
.L_69:
        /*000c*/ 	.word	0x00000000
        /*0010*/ 	.short	0x0003
        /*0012*/ 	.short	0x0018
        /*0014*/ 	.byte	0x00, 0xf5, 0x21, 0x00


	//----- nvinfo : EIATTR_KPARAM_INFO
	.align		4
.L_70:
        /*0018*/ 	.byte	0x04, 0x17
        /*001a*/ 	.short	(.L_72 - .L_71)
.L_71:
        /*001c*/ 	.word	0x00000000
        /*0020*/ 	.short	0x0002
        /*0022*/ 	.short	0x0010
        /*0024*/ 	.byte	0x00, 0xf5, 0x21, 0x00


	//----- nvinfo : EIATTR_KPARAM_INFO
	.align		4
.L_72:
        /*0028*/ 	.byte	0x04, 0x17
        /*002a*/ 	.short	(.L_74 - .L_73)
.L_73:
        /*002c*/ 	.word	0x00000000
        /*0030*/ 	.short	0x0001
        /*0032*/ 	.short	0x0008
        /*0034*/ 	.byte	0x00, 0xf5, 0x21, 0x00


	//----- nvinfo : EIATTR_KPARAM_INFO
	.align		4
.L_74:
        /*0038*/ 	.byte	0x04, 0x17
        /*003a*/ 	.short	(.L_76 - .L_75)
.L_75:
        /*003c*/ 	.word	0x00000000
        /*0040*/ 	.short	0x0000
        /*0042*/ 	.short	0x0000
        /*0044*/ 	.byte	0x00, 0xf0, 0x05, 0x00


	//----- nvinfo : EIATTR_SPARSE_MMA_MASK
	.align		4
.L_76:
        /*0048*/ 	.byte	0x03, 0x50
        /*004a*/ 	.short	0x0000


	//----- nvinfo : EIATTR_MAXREG_COUNT
	.align		4
        /*004c*/ 	.byte	0x03, 0x1b
        /*004e*/ 	.short	0x00ff


	//----- nvinfo : EIATTR_NUM_BARRIERS
	.align		4
        /*0050*/ 	.byte	0x02, 0x4c
        /*0052*/ 	.byte	0x01
	.zero		1


	//----- nvinfo : EIATTR_EXTERNS
	.align		4
        /*0054*/ 	.byte	0x04, 0x0f
        /*0056*/ 	.short	(.L_78 - .L_77)


	//   ....[0]....
	.align		4
.L_77:
        /*0058*/ 	.word	index@(malloc)


	//   ....[1]....
	.align		4
        /*005c*/ 	.word	index@(free)


	//----- nvinfo : EIATTR_MERCURY_ISA_VERSION
	.align		4
.L_78:
        /*0060*/ 	.byte	0x03, 0x5f
        /*0062*/ 	.short	0x0101


	//----- nvinfo : EIATTR_VRC_CTA_INIT_COUNT
	.align		4
        /*0064*/ 	.byte	0x02, 0x4a
	.zero		1
	.zero		1


	//----- nvinfo : EIATTR_SYSCALL_OFFSETS
	.align		4
        /*0068*/ 	.byte	0x04, 0x46
        /*006a*/ 	.short	(.L_80 - .L_79)


	//   ....[0]....
.L_79:
        /*006c*/ 	.word	0x000000c0


	//   ....[1]....
        /*0070*/ 	.word	0x00001450


	//----- nvinfo : EIATTR_EXIT_INSTR_OFFSETS
	.align		4
.L_80:
        /*0074*/ 	.byte	0x04, 0x1c
        /*0076*/ 	.short	(.L_82 - .L_81)


	//   ....[0]....
.L_81:
        /*0078*/ 	.word	0x00001460


	//----- nvinfo : EIATTR_CRS_STACK_SIZE
	.align		4
.L_82:
        /*007c*/ 	.byte	0x04, 0x1e
        /*007e*/ 	.short	(.L_84 - .L_83)
.L_83:
        /*0080*/ 	.word	0x00000000


	//----- nvinfo : EIATTR_CBANK_PARAM_SIZE
	.align		4
.L_84:
        /*0084*/ 	.byte	0x03, 0x19
        /*0086*/ 	.short	0x0020


	//----- nvinfo : EIATTR_PARAM_CBANK
	.align		4
        /*0088*/ 	.byte	0x04, 0x0a
        /*008a*/ 	.short	(.L_86 - .L_85)
	.align		4
.L_85:
        /*008c*/ 	.word	index@(.nv.constant0._Z9piiKernelhPhS_S_)
        /*0090*/ 	.short	0x0380
        /*0092*/ 	.short	0x0020


	//----- nvinfo : EIATTR_SW_WAR
	.align		4
.L_86:
        /*0094*/ 	.byte	0x04, 0x36
        /*0096*/ 	.short	(.L_88 - .L_87)
.L_87:
        /*0098*/ 	.word	0x00000008
.L_88:


//--------------------- .nv.callgraph             --------------------------
	.section	.nv.callgraph,"",@"SHT_CUDA_CALLGRAPH"
	.align	4
	.sectionentsize	8
	.align		4
        /*0000*/ 	.word	0x00000000
	.align		4
        /*0004*/ 	.word	0xffffffff
	.align		4
        /*0008*/ 	.word	index@(_Z9piiKernelhPhS_S_)
	.align		4
        /*000c*/ 	.word	index@(free)
	.align		4
        /*0010*/ 	.word	index@(_Z9piiKernelhPhS_S_)
	.align		4
        /*0014*/ 	.word	index@(malloc)
	.align		4
        /*0018*/ 	.word	0x00000000
	.align		4
        /*001c*/ 	.word	0xfffffffe
	.align		4
        /*0020*/ 	.word	0x00000000
	.align		4
        /*0024*/ 	.word	0xfffffffd
	.align		4
        /*0028*/ 	.word	0x00000000
	.align		4
        /*002c*/ 	.word	0xfffffffc


//--------------------- .nv.constant4             --------------------------
	.section	.nv.constant4,"a",@progbits
	.align	8
	.align		8
.nv.constant4:
        /*0000*/ 	.dword	precalc_xorwow_matrix
	.align		8
        /*0008*/ 	.dword	precalc_xorwow_offset_matrix
	.align		8
        /*0010*/ 	.dword	mrg32k3aM1
	.align		8
        /*0018*/ 	.dword	mrg32k3aM2
	.align		8
        /*0020*/ 	.dword	mrg32k3aM1SubSeq
	.align		8
        /*0028*/ 	.dword	mrg32k3aM2SubSeq
	.align		8
        /*0030*/ 	.dword	mrg32k3aM1Seq
	.align		8
        /*0038*/ 	.dword	mrg32k3aM2Seq
	.align		8
        /*0040*/ 	.dword	_ZN34_INTERNAL_ba900cde_4_k_cu_0b79f9e64cuda3std3__45__cpo5beginE
	.align		8
        /*0048*/ 	.dword	_ZN34_INTERNAL_ba900cde_4_k_cu_0b79f9e64cuda3std3__45__cpo3endE
	.align		8
        /*0050*/ 	.dword	_ZN34_INTERNAL_ba900cde_4_k_cu_0b79f9e64cuda3std3__45__cpo6cbeginE
	.align		8
        /*0058*/ 	.dword	_ZN34_INTERNAL_ba900cde_4_k_cu_0b79f9e64cuda3std3__45__cpo4cendE
	.align		8
        /*0060*/ 	.dword	_ZN34_INTERNAL_ba900cde_4_k_cu_0b79f9e64cuda3std3__45__cpo6rbeginE
	.align		8
        /*0068*/ 	.dword	_ZN34_INTERNAL_ba900cde_4_k_cu_0b79f9e64cuda3std3__45__cpo4rendE
	.align		8
        /*0070*/ 	.dword	_ZN34_INTERNAL_ba900cde_4_k_cu_0b79f9e64cuda3std3__45__cpo7crbeginE
	.align		8
        /*0078*/ 	.dword	_ZN34_INTERNAL_ba900cde_4_k_cu_0b79f9e64cuda3std3__45__cpo5crendE
	.align		8
        /*0080*/ 	.dword	_ZN34_INTERNAL_ba900cde_4_k_cu_0b79f9e64cuda3std3__436_GLOBAL__N__ba900cde_4_k_cu_0b79f9e66ignoreE
	.align		8
        /*0088*/ 	.dword	_ZN34_INTERNAL_ba900cde_4_k_cu_0b79f9e64cuda3std3__419piecewise_constructE
	.align		8
        /*0090*/ 	.dword	_ZN34_INTERNAL_ba900cde_4_k_cu_0b79f9e64cuda3std3__48in_placeE
	.align		8
        /*0098*/ 	.dword	_ZN34_INTERNAL_ba900cde_4_k_cu_0b79f9e64cuda3std3__420unreachable_sentinelE
	.align		8
        /*00a0*/ 	.dword	_ZN34_INTERNAL_ba900cde_4_k_cu_0b79f9e64cuda3std3__47nulloptE
	.align		8
        /*00a8*/ 	.dword	_ZN34_INTERNAL_ba900cde_4_k_cu_0b79f9e64cuda3std3__48unexpectE
	.align		8
        /*00b0*/ 	.dword	_ZN34_INTERNAL_ba900cde_4_k_cu_0b79f9e64cuda3std6ranges3__45__cpo4swapE
	.align		8
        /*00b8*/ 	.dword	_ZN34_INTERNAL_ba900cde_4_k_cu_0b79f9e64cuda3std6ranges3__45__cpo9iter_moveE
	.align		8
        /*00c0*/ 	.dword	_ZN34_INTERNAL_ba900cde_4_k_cu_0b79f9e64cuda3std6ranges3__45__cpo5beginE
	.align		8
        /*00c8*/ 	.dword	_ZN34_INTERNAL_ba900cde_4_k_cu_0b79f9e64cuda3std6ranges3__45__cpo3endE
	.align		8
        /*00d0*/ 	.dword	_ZN34_INTERNAL_ba900cde_4_k_cu_0b79f9e64cuda3std6ranges3__45__cpo6cbeginE
	.align		8
        /*00d8*/ 	.dword	_ZN34_INTERNAL_ba900cde_4_k_cu_0b79f9e64cuda3std6ranges3__45__cpo4cendE
	.align		8
        /*00e0*/ 	.dword	_ZN34_INTERNAL_ba900cde_4_k_cu_0b79f9e64cuda3std6ranges3__45__cpo7advanceE
	.align		8
        /*00e8*/ 	.dword	_ZN34_INTERNAL_ba900cde_4_k_cu_0b79f9e64cuda3std6ranges3__45__cpo9iter_swapE
	.align		8
        /*00f0*/ 	.dword	_ZN34_INTERNAL_ba900cde_4_k_cu_0b79f9e64cuda3std6ranges3__45__cpo4nextE
	.align		8
        /*00f8*/ 	.dword	_ZN34_INTERNAL_ba900cde_4_k_cu_0b79f9e64cuda3std6ranges3__45__cpo4prevE
	.align		8
        /*0100*/ 	.dword	_ZN34_INTERNAL_ba900cde_4_k_cu_0b79f9e64cuda3std6ranges3__45__cpo4dataE
	.align		8
        /*0108*/ 	.dword	_ZN34_INTERNAL_ba900cde_4_k_cu_0b79f9e64cuda3std6ranges3__45__cpo5cdataE
	.align		8
        /*0110*/ 	.dword	_ZN34_INTERNAL_ba900cde_4_k_cu_0b79f9e64cuda3std6ranges3__45__cpo4sizeE
	.align		8
        /*0118*/ 	.dword	_ZN34_INTERNAL_ba900cde_4_k_cu_0b79f9e64cuda3std6ranges3__45__cpo5ssizeE
	.align		8
        /*0120*/ 	.dword	_ZN34_INTERNAL_ba900cde_4_k_cu_0b79f9e64cuda3std6ranges3__45__cpo8distanceE
	.align		8
        /*0128*/ 	.dword	_ZN34_INTERNAL_ba900cde_4_k_cu_0b79f9e66thrust24THRUST_300001_SM_1000_NS6system6detail10sequential3seqE
	.align		8
        /*0130*/ 	.dword	_ZN34_INTERNAL_ba900cde_4_k_cu_0b79f9e66thrust24THRUST_300001_SM_1000_NS12placeholders2_1E
	.align		8
        /*0138*/ 	.dword	_ZN34_INTERNAL_ba900cde_4_k_cu_0b79f9e66thrust24THRUST_300001_SM_1000_NS12placeholders2_2E
	.align		8
        /*0140*/ 	.dword	_ZN34_INTERNAL_ba900cde_4_k_cu_0b79f9e66thrust24THRUST_300001_SM_1000_NS12placeholders2_3E
	.align		8
        /*0148*/ 	.dword	_ZN34_INTERNAL_ba900cde_4_k_cu_0b79f9e66thrust24THRUST_300001_SM_1000_NS12placeholders2_4E
	.align		8
        /*0150*/ 	.dword	_ZN34_INTERNAL_ba900cde_4_k_cu_0b79f9e66thrust24THRUST_300001_SM_1000_NS12placeholders2_5E
	.align		8
        /*0158*/ 	.dword	_ZN34_INTERNAL_ba900cde_4_k_cu_0b79f9e66thrust24THRUST_300001_SM_1000_NS12placeholders2_6E
	.align		8
        /*0160*/ 	.dword	_ZN34_INTERNAL_ba900cde_4_k_cu_0b79f9e66thrust24THRUST_300001_SM_1000_NS12placeholders2_7E
	.align		8
        /*0168*/ 	.dword	_ZN34_INTERNAL_ba900cde_4_k_cu_0b79f9e66thrust24THRUST_300001_SM_1000_NS12placeholders2_8E
	.align		8
        /*0170*/ 	.dword	_ZN34_INTERNAL_ba900cde_4_k_cu_0b79f9e66thrust24THRUST_300001_SM_1000_NS12placeholders2_9E
	.align		8
        /*0178*/ 	.dword	_ZN34_INTERNAL_ba900cde_4_k_cu_0b79f9e66thrust24THRUST_300001_SM_1000_NS12placeholders3_10E
	.align		8
        /*0180*/ 	.dword	malloc
	.align		8
        /*0188*/ 	.dword	free


//--------------------- .nv.constant3             --------------------------
	.section	.nv.constant3,"a",@progbits
	.align	8
.nv.constant3:
	.type		__cr_lgamma_table,@object
	.size		__cr_lgamma_table,(.L_8 - __cr_lgamma_table)
__cr_lgamma_table:
        /*0000*/ 	.byte	0x00, 0x00, 0x00, 0x00, 0x00, 0x00, 0x00, 0x00, 0x00, 0x00, 0x00, 0x00, 0x00, 0x00, 0x00, 0x00
        /*0010*/ 	.byte	0xef, 0x39, 0xfa, 0xfe, 0x42, 0x2e, 0xe6, 0x3f, 0x02, 0x20, 0x2a, 0xfa, 0x0b, 0xab, 0xfc, 0x3f
        /*0020*/ 	.byte	0xf9, 0x2c, 0x92, 0x7c, 0xa7, 0x6c, 0x09, 0x40, 0xc9, 0x79, 0x44, 0x3c, 0x64, 0x26, 0x13, 0x40
        /*0030*/ 	.byte	0xca, 0x01, 0xcf, 0x3a, 0x27, 0x51, 0x1a, 0x40, 0x30, 0xcc, 0x2d, 0xf3, 0xe1, 0x0c, 0x21, 0x40
        /*0040*/ 	.byte	0x0d, 0xb7, 0xfc, 0x82, 0x8e, 0x35, 0x25, 0x40
.L_8:


//--------------------- .text._ZN3cub18CUB_300001_SM_10006detail11EmptyKernelIvEEvv --------------------------
	.section	.text._ZN3cub18CUB_300001_SM_10006detail11EmptyKernelIvEEvv,"ax",@progbits
	.align	128
        .global         _ZN3cub18CUB_300001_SM_10006detail11EmptyKernelIvEEvv
        .type           _ZN3cub18CUB_300001_SM_10006detail11EmptyKernelIvEEvv,@function
        .size           _ZN3cub18CUB_300001_SM_10006detail11EmptyKernelIvEEvv,(.L_x_13 - _ZN3cub18CUB_300001_SM_10006detail11EmptyKernelIvEEvv)
        .other          _ZN3cub18CUB_300001_SM_10006detail11EmptyKernelIvEEvv,@"STO_CUDA_ENTRY STV_DEFAULT"
_ZN3cub18CUB_300001_SM_10006detail11EmptyKernelIvEEvv:
.text._ZN3cub18CUB_300001_SM_10006detail11EmptyKernelIvEEvv:
[----:B------:R-:W-:Y:S01]  /*0000*/  LDC R1, c[0x0][0x37c] ;  /* 0x0000df00ff017b82 */ /* 0x000fe20000000800 */
[----:B------:R-:W-:Y:S05]  /*0010*/  EXIT ;  /* 0x000000000000794d */ /* 0x000fea0003800000 */
.L_x_0:
[----:B------:R-:W-:-:S00]  /*0020*/  BRA `(.L_x_0) ;  /* 0xfffffffc00fc7947 */ /* 0x000fc0000383ffff */
[----:B------:R-:W-:-:S00]  /*0030*/  NOP ;  /* 0x0000000000007918 */ /* 0x000fc00000000000 */
        /* <DEDUP_REMOVED lines=12> */
.L_x_13:


//--------------------- .text._Z9piiKernelhPhS_S_ --------------------------
	.section	.text._Z9piiKernelhPhS_S_,"ax",@progbits
	.align	128
        .global         _Z9piiKernelhPhS_S_
        .type           _Z9piiKernelhPhS_S_,@function
        .size           _Z9piiKernelhPhS_S_,(.L_x_14 - _Z9piiKernelhPhS_S_)
        .other          _Z9piiKernelhPhS_S_,@"STO_CUDA_ENTRY STV_DEFAULT"
_Z9piiKernelhPhS_S_:
.text._Z9piiKernelhPhS_S_:
[----:B------:R-:W0:Y:S08]  /*0000*/  LDC R1, c[0x0][0x37c] ;  /* 0x0000df00ff017b82 */ /* 0x000e300000000800 */
[----:B------:R-:W1:Y:S01]  /*0010*/  LDC.U8 R18, c[0x0][0x380] ;  /* 0x0000e000ff127b82 */ /* 0x000e620000000000 */
[----:B------:R-:W-:Y:S01]  /*0020*/  MOV R0, 0x180 ;  /* 0x0000018000007802 */ /* 0x000fe20000000f00 */
[----:B------:R-:W2:Y:S01]  /*0030*/  S2R R17, SR_TID.X ;  /* 0x0000000000117919 */ /* 0x000ea20000002100 */
[----:B------:R-:W-:Y:S01]  /*0040*/  IMAD.MOV.U32 R5, RZ, RZ, RZ ;  /* 0x000000ffff057224 */ /* 0x000fe200078e00ff */
[----:B------:R-:W-:Y:S01]  /*0050*/  UMOV UR36, 0x400 ;  /* 0x0000040000247882 */ /* 0x000fe20000000000 */
[----:B------:R-:W3:Y:S03]  /*0060*/  LDCU.64 UR38, c[0x0][0x388] ;  /* 0x00007100ff2677ac */ /* 0x000ee60008000a00 */
[----:B------:R-:W4:Y:S08]  /*0070*/  S2UR UR4, SR_CgaCtaId ;  /* 0x00000000000479c3 */ /* 0x000f300000008800 */
[----:B------:R0:W0:Y:S01]  /*0080*/  LDC.64 R2, c[0x4][R0] ;  /* 0x0100000000027b82 */ /* 0x0000220000000a00 */
[----:B-1----:R-:W-:Y:S01]  /*0090*/  IMAD.MOV.U32 R4, RZ, RZ, R18 ;  /* 0x000000ffff047224 */ /* 0x002fe200078e0012 */
[----:B--234-:R-:W-:-:S12]  /*00a0*/  ULEA UR36, UR4, UR36, 0x18 ;  /* 0x0000002404247291 */ /* 0x01cfd8000f8ec0ff */
[----:B------:R-:W-:-:S07]  /*00b0*/  LEPC R20, `(.L_x_1) ;  /* 0x000000001014794e */ /* 0x000fce0000000000 */
[----:B0-----:R-:W-:Y:S05]  /*00c0*/  CALL.ABS.NOINC R2 ;  /* 0x0000000002007343 */ /* 0x001fea0003c00000 */
.L_x_1:
[----:B------:R-:W-:Y:S01]  /*00d0*/  LEA R7, R17, UR36, 0x2 ;  /* 0x0000002411077c11 */ /* 0x000fe2000f8e10ff */
[----:B------:R-:W-:Y:S01]  /*00e0*/  IMAD.MOV.U32 R6, RZ, RZ, -0x1 ;  /* 0xffffffffff067424 */ /* 0x000fe200078e00ff */
[----:B------:R-:W0:Y:S01]  /*00f0*/  LDC.64 R2, c[0x0][0x358] ;  /* 0x0000d600ff027b82 */ /* 0x000e220000000a00 */
[----:B------:R-:W-:Y:S01]  /*0100*/  BSSY B0, `(.L_x_2) ;  /* 0x0000013000007945 */ /* 0x000fe20003800000 */
[C---:B------:R-:W-:Y:S02]  /*0110*/  IMAD R8, R18.reuse, R17, RZ ;  /* 0x0000001112087224 */ /* 0x040fe400078e02ff */
[----:B------:R-:W-:Y:S02]  /*0120*/  IMAD R0, R18, 0x4, R7 ;  /* 0x0000000412007824 */ /* 0x000fe400078e0207 */
[----:B------:R-:W-:-:S03]  /*0130*/  IMAD.MOV.U32 R9, RZ, RZ, -0x1 ;  /* 0xffffffffff097424 */ /* 0x000fc600078e00ff */
[----:B------:R1:W-:Y:S04]  /*0140*/  STS [R0], R6 ;  /* 0x0000000600007388 */ /* 0x0003e80000000800 */
[----:B------:R1:W-:Y:S02]  /*0150*/  STS [R7], R6 ;  /* 0x0000000607007388 */ /* 0x0003e40000000800 */
.L_x_3:
[----:B------:R-:W-:Y:S05]  /*0160*/  YIELD ;  /* 0x0000000000007946 */ /* 0x000fea0003800000 */
[----:B0-----:R-:W-:Y:S02]  /*0170*/  R2UR UR4, R2 ;  /* 0x00000000020472ca */ /* 0x001fe400000e0000 */
[----:B------:R-:W-:Y:S02]  /*0180*/  R2UR UR5, R3 ;  /* 0x00000000030572ca */ /* 0x000fe400000e0000 */
[----:B-1----:R-:W-:Y:S02]  /*0190*/  IADD3 R6, P0, P1, R9, UR38, R8 ;  /* 0x0000002609067c10 */ /* 0x002fe4000f91e008 */
[----:B------:R-:W-:-:S04]  /*01a0*/  SHF.R.S32.HI R0, RZ, 0x1f, R9 ;  /* 0x0000001fff007819 */ /* 0x000fc80000011409 */
[----:B------:R-:W-:-:S05]  /*01b0*/  IADD3.X R7, PT, PT, R0, UR39, RZ, P0, P1 ;  /* 0x0000002700077c10 */ /* 0x000fca00087e24ff */
[----:B------:R-:W2:Y:S01]  /*01c0*/  LDG.E.U8 R6, desc[UR4][R6.64+0x1] ;  /* 0x0000010406067981 */ /* 0x000ea2000c1e1100 */
[----:B------:R-:W-:Y:S01]  /*01d0*/  MOV R16, 0xffffffff ;  /* 0xffffffff00107802 */ /* 0x000fe20000000f00 */
[----:B------:R-:W-:Y:S01]  /*01e0*/  VIADD R9, R9, 0x1 ;  /* 0x0000000109097836 */ /* 0x000fe20000000000 */
[----:B--2---:R-:W-:-:S06]  /*01f0*/  LEA R0, R6, UR36, 0x2 ;  /* 0x0000002406007c11 */ /* 0x004fcc000f8e10ff */
[----:B------:R-:W0:Y:S02]  /*0200*/  ATOMS.CAS R0, [R0], R16, R17 ;  /* 0x000000100000738d */ /* 0x000e240000000011 */
[----:B0-----:R-:W-:-:S13]  /*0210*/  ISETP.NE.AND P0, PT, R0, -0x1, PT ;  /* 0xffffffff0000780c */ /* 0x001fda0003f05270 */
[----:B------:R-:W-:Y:S05]  /*0220*/  @P0 BRA `(.L_x_3) ;  /* 0xfffffffc00cc0947 */ /* 0x000fea000383ffff */
[----:B------:R-:W-:Y:S05]  /*0230*/  BSYNC B0 ;  /* 0x0000000000007941 */ /* 0x000fea0003800000 */
.L_x_2:
[----:B------:R-:W-:-:S13]  /*0240*/  ISETP.NE.AND P0, PT, R18, RZ, PT ;  /* 0x000000ff1200720c */ /* 0x000fda0003f05270 */
[----:B------:R-:W-:Y:S05]  /*0250*/  @!P0 BRA `(.L_x_4) ;  /* 0x0000001000388947 */ /* 0x000fea0003800000 */
[----:B------:R-:W0:Y:S01]  /*0260*/  LDC.U8 R0, c[0x0][0x380] ;  /* 0x0000e000ff007b82 */ /* 0x000e220000000000 */
[----:B------:R-:W-:Y:S01]  /*0270*/  ISETP.GE.U32.AND P0, PT, R18, 0x10, PT ;  /* 0x000000101200780c */ /* 0x000fe20003f06070 */
[----:B------:R-:W-:-:S12]  /*0280*/  IMAD.MOV.U32 R7, RZ, RZ, RZ ;  /* 0x000000ffff077224 */ /* 0x000fd800078e00ff */
[----:B------:R-:W-:Y:S05]  /*0290*/  @!P0 BRA `(.L_x_5) ;  /* 0x00000008000c8947 */ /* 0x000fea0003800000 */
[----:B------:R-:W1:Y:S01]  /*02a0*/  S2R R7, SR_CgaCtaId ;  /* 0x0000000000077919 */ /* 0x000e620000008800 */
[----:B------:R-:W2:Y:S01]  /*02b0*/  LDC.64 R30, c[0x0][0x390] ;  /* 0x0000e400ff1e7b82 */ /* 0x000ea20000000a00 */
[----:B------:R-:W-:Y:S01]  /*02c0*/  MOV R6, 0x400 ;  /* 0x0000040000067802 */ /* 0x000fe20000000f00 */
[C---:B0-----:R-:W-:Y:S01]  /*02d0*/  IMAD R14, R0.reuse, 0x4, R0 ;  /* 0x00000004000e7824 */ /* 0x041fe200078e0200 */
[C---:B------:R-:W-:Y:S01]  /*02e0*/  LOP3.LUT R20, R0.reuse, 0xf0, RZ, 0xc0, !PT ;  /* 0x000000f000147812 */ /* 0x040fe200078ec0ff */
[----:B------:R-:W-:Y:S01]  /*02f0*/  BSSY.RECONVERGENT B0, `(.L_x_6) ;  /* 0x000007c000007945 */ /* 0x000fe20003800200 */
[C-C-:B------:R-:W-:Y:S01]  /*0300*/  IMAD.IADD R10, R0.reuse, 0x1, R17.reuse ;  /* 0x00000001000a7824 */ /* 0x140fe200078e0211 */
[----:B------:R-:W-:Y:S01]  /*0310*/  LEA R9, R0, R17, 0x2 ;  /* 0x0000001100097211 */ /* 0x000fe200078e10ff */
[--C-:B------:R-:W-:Y:S02]  /*0320*/  IMAD.U32 R23, R14, 0x2, R17.reuse ;  /* 0x000000020e177824 */ /* 0x100fe400078e0011 */
[----:B------:R-:W-:-:S02]  /*0330*/  IMAD R12, R0, 0x2, R17 ;  /* 0x00000002000c7824 */ /* 0x000fc400078e0211 */
[C-C-:B------:R-:W-:Y:S02]  /*0340*/  IMAD R11, R0.reuse, 0x5, R17.reuse ;  /* 0x00000005000b7824 */ /* 0x140fe400078e0211 */
[C-C-:B------:R-:W-:Y:S02]  /*0350*/  IMAD R13, R0.reuse, 0x6, R17.reuse ;  /* 0x00000006000d7824 */ /* 0x140fe400078e0211 */
[C-C-:B------:R-:W-:Y:S02]  /*0360*/  IMAD R15, R0.reuse, 0x7, R17.reuse ;  /* 0x00000007000f7824 */ /* 0x140fe400078e0211 */
[C-C-:B------:R-:W-:Y:S02]  /*0370*/  IMAD R19, R0.reuse, 0x8, R17.reuse ;  /* 0x0000000800137824 */ /* 0x140fe400078e0211 */
[C-C-:B------:R-:W-:Y:S02]  /*0380*/  IMAD R21, R0.reuse, 0x9, R17.reuse ;  /* 0x0000000900157824 */ /* 0x140fe400078e0211 */
[----:B------:R-:W-:-:S02]  /*0390*/  IMAD R37, R0, 0xb, R17 ;  /* 0x0000000b00257824 */ /* 0x000fc400078e0211 */
[C-C-:B------:R-:W-:Y:S01]  /*03a0*/  IMAD R25, R0.reuse, 0xc, R17.reuse ;  /* 0x0000000c00197824 */ /* 0x140fe200078e0211 */
[----:B--2---:R-:W-:Y:S01]  /*03b0*/  IADD3 R8, P0, PT, R17, R30, RZ ;  /* 0x0000001e11087210 */ /* 0x004fe20007f1e0ff */
[C-C-:B------:R-:W-:Y:S02]  /*03c0*/  IMAD R27, R0.reuse, 0xd, R17.reuse ;  /* 0x0000000d001b7824 */ /* 0x140fe400078e0211 */
[C-C-:B------:R-:W-:Y:S02]  /*03d0*/  IMAD R29, R0.reuse, 0xe, R17.reuse ;  /* 0x0000000e001d7824 */ /* 0x140fe400078e0211 */
[C-C-:B------:R-:W-:Y:S01]  /*03e0*/  IMAD R14, R0.reuse, 0xf, R17.reuse ;  /* 0x0000000f000e7824 */ /* 0x140fe200078e0211 */
[----:B-1----:R-:W-:Y:S01]  /*03f0*/  LEA R6, R7, R6, 0x18 ;  /* 0x0000000607067211 */ /* 0x002fe200078ec0ff */
[----:B------:R-:W-:Y:S02]  /*0400*/  IMAD R7, R0, 0x3, R17 ;  /* 0x0000000300077824 */ /* 0x000fe400078e0211 */
[----:B------:R-:W-:-:S02]  /*0410*/  IMAD.MOV R20, RZ, RZ, -R20 ;  /* 0x000000ffff147224 */ /* 0x000fc400078e0a14 */
[----:B------:R-:W-:-:S07]  /*0420*/  IMAD.X R18, RZ, RZ, R31, P0 ;  /* 0x000000ffff127224 */ /* 0x000fce00000e061f */
.L_x_7:
[C---:B------:R-:W-:Y:S01]  /*0430*/  R2UR UR4, R2.reuse ;  /* 0x00000000020472ca */ /* 0x040fe200000e0000 */
[----:B0-----:R-:W-:Y:S01]  /*0440*/  IMAD.MOV.U32 R16, RZ, RZ, R8 ;  /* 0x000000ffff107224 */ /* 0x001fe200078e0008 */
[C---:B------:R-:W-:Y:S02]  /*0450*/  R2UR UR5, R3.reuse ;  /* 0x00000000030572ca */ /* 0x040fe400000e0000 */
[----:B------:R-:W-:Y:S02]  /*0460*/  MOV R17, R18 ;  /* 0x0000001200117202 */ /* 0x000fe40000000f00 */
[----:B------:R-:W-:Y:S02]  /*0470*/  R2UR UR6, R2 ;  /* 0x00000000020672ca */ /* 0x000fe400000e0000 */
[----:B------:R-:W-:-:S07]  /*0480*/  R2UR UR7, R3 ;  /* 0x00000000030772ca */ /* 0x000fce00000e0000 */
[----:B------:R0:W2:Y:S02]  /*0490*/  LDG.E.U8 R36, desc[UR4][R16.64] ;  /* 0x0000000410247981 */ /* 0x0000a4000c1e1100 */
[----:B0-----:R-:W-:-:S05]  /*04a0*/  IADD3 R16, P0, PT, R10, R30, RZ ;  /* 0x0000001e0a107210 */ /* 0x001fca0007f1e0ff */
[----:B------:R-:W-:-:S05]  /*04b0*/  IMAD.X R17, RZ, RZ, R31, P0 ;  /* 0x000000ffff117224 */ /* 0x000fca00000e061f */
[----:B------:R0:W3:Y:S01]  /*04c0*/  LDG.E.U8 R28, desc[UR6][R16.64] ;  /* 0x00000006101c7981 */ /* 0x0000e2000c1e1100 */
[----:B------:R-:W-:-:S05]  /*04d0*/  IADD3 R34, P0, PT, R12, R30, RZ ;  /* 0x0000001e0c227210 */ /* 0x000fca0007f1e0ff */
[----:B------:R-:W-:-:S05]  /*04e0*/  IMAD.X R35, RZ, RZ, R31, P0 ;  /* 0x000000ffff237224 */ /* 0x000fca00000e061f */
[----:B------:R1:W4:Y:S01]  /*04f0*/  LDG.E.U8 R22, desc[UR4][R34.64] ;  /* 0x0000000422167981 */ /* 0x000322000c1e1100 */
[----:B------:R-:W-:-:S05]  /*0500*/  IADD3 R32, P0, PT, R7, R30, RZ ;  /* 0x0000001e07207210 */ /* 0x000fca0007f1e0ff */
[----:B------:R-:W-:Y:S01]  /*0510*/  IMAD.X R33, RZ, RZ, R31, P0 ;  /* 0x000000ffff217224 */ /* 0x000fe200000e061f */
[----:B0-----:R-:W-:-:S04]  /*0520*/  IADD3 R16, P0, PT, R9, R30, RZ ;  /* 0x0000001e09107210 */ /* 0x001fc80007f1e0ff */
[----:B------:R0:W5:Y:S01]  /*0530*/  LDG.E.U8 R24, desc[UR4][R32.64] ;  /* 0x0000000420187981 */ /* 0x000162000c1e1100 */
[----:B------:R-:W-:Y:S01]  /*0540*/  IMAD.X R17, RZ, RZ, R31, P0 ;  /* 0x000000ffff117224 */ /* 0x000fe200000e061f */
[----:B-1----:R-:W-:-:S04]  /*0550*/  IADD3 R34, P0, PT, R11, R30, RZ ;  /* 0x0000001e0b227210 */ /* 0x002fc80007f1e0ff */
[----:B------:R1:W5:Y:S01]  /*0560*/  LDG.E.U8 R26, desc[UR4][R16.64] ;  /* 0x00000004101a7981 */ /* 0x000362000c1e1100 */
[----:B------:R-:W-:Y:S01]  /*0570*/  IMAD.X R35, RZ, RZ, R31, P0 ;  /* 0x000000ffff237224 */ /* 0x000fe200000e061f */
[----:B0-----:R-:W-:-:S05]  /*0580*/  IADD3 R32, P0, PT, R13, R30, RZ ;  /* 0x0000001e0d207210 */ /* 0x001fca0007f1e0ff */
[----:B------:R0:W5:Y:S01]  /*0590*/  LDG.E.U8 R35, desc[UR4][R34.64] ;  /* 0x0000000422237981 */ /* 0x000162000c1e1100 */
[----:B------:R-:W-:Y:S01]  /*05a0*/  IMAD.X R33, RZ, RZ, R31, P0 ;  /* 0x000000ffff217224 */ /* 0x000fe200000e061f */
[----:B-1----:R-:W-:Y:S02]  /*05b0*/  IADD3 R16, P0, PT, R15, R30, RZ ;  /* 0x0000001e0f107210 */ /* 0x002fe40007f1e0ff */
[----:B0-----:R-:W-:-:S03]  /*05c0*/  IADD3 R34, PT, PT, R6, R23, RZ ;  /* 0x0000001706227210 */ /* 0x001fc60007ffe0ff */
[----:B------:R-:W-:Y:S02]  /*05d0*/  IMAD.X R17, RZ, RZ, R31, P0 ;  /* 0x000000ffff117224 */ /* 0x000fe400000e061f */
[----:B--2---:R0:W-:Y:S02]  /*05e0*/  STS.U8 [R34], R36 ;  /* 0x0000002422007388 */ /* 0x0041e40000000000 */
[C---:B0-----:R-:W-:Y:S02]  /*05f0*/  IMAD.IADD R34, R0.reuse, 0x1, R34 ;  /* 0x0000000100227824 */ /* 0x041fe400078e0222 */
[----:B------:R-:W2:Y:S04]  /*0600*/  LDG.E.U8 R36, desc[UR4][R32.64] ;  /* 0x0000000420247981 */ /* 0x000ea8000c1e1100 */
[----:B---3--:R0:W-:Y:S02]  /*0610*/  STS.U8 [R34], R28 ;  /* 0x0000001c22007388 */ /* 0x0081e40000000000 */
[----:B0-----:R-:W-:-:S02]  /*0620*/  IMAD.IADD R28, R0, 0x1, R34 ;  /* 0x00000001001c7824 */ /* 0x001fc400078e0222 */
[----:B------:R0:W3:Y:S04]  /*0630*/  LDG.E.U8 R34, desc[UR4][R16.64] ;  /* 0x0000000410227981 */ /* 0x0000e8000c1e1100 */
[----:B----4-:R1:W-:Y:S01]  /*0640*/  STS.U8 [R28], R22 ;  /* 0x000000161c007388 */ /* 0x0103e20000000000 */
[----:B0-----:R-:W-:Y:S02]  /*0650*/  IADD3 R16, P0, PT, R19, R30, RZ ;  /* 0x0000001e13107210 */ /* 0x001fe40007f1e0ff */
[----:B-1----:R-:W-:-:S03]  /*0660*/  IADD3 R22, PT, PT, R0, R28, RZ ;  /* 0x0000001c00167210 */ /* 0x002fc60007ffe0ff */
[----:B------:R-:W-:-:S05]  /*0670*/  IMAD.X R17, RZ, RZ, R31, P0 ;  /* 0x000000ffff117224 */ /* 0x000fca00000e061f */
[----:B------:R0:W4:Y:S01]  /*0680*/  LDG.E.U8 R28, desc[UR4][R16.64] ;  /* 0x00000004101c7981 */ /* 0x000122000c1e1100 */
[----:B------:R-:W-:-:S03]  /*0690*/  IADD3 R32, P0, PT, R21, R30, RZ ;  /* 0x0000001e15207210 */ /* 0x000fc60007f1e0ff */
[----:B-----5:R1:W-:Y:S02]  /*06a0*/  STS.U8 [R22], R24 ;  /* 0x0000001816007388 */ /* 0x0203e40000000000 */
[----:B------:R-:W-:Y:S01]  /*06b0*/  IMAD.X R33, RZ, RZ, R31, P0 ;  /* 0x000000ffff217224 */ /* 0x000fe200000e061f */
[----:B0-----:R-:W-:-:S04]  /*06c0*/  IADD3 R16, P0, PT, R23, R30, RZ ;  /* 0x0000001e17107210 */ /* 0x001fc80007f1e0ff */
[----:B-1----:R0:W5:Y:S01]  /*06d0*/  LDG.E.U8 R24, desc[UR4][R32.64] ;  /* 0x0000000420187981 */ /* 0x002162000c1e1100 */
[----:B------:R-:W-:Y:S02]  /*06e0*/  IMAD.X R17, RZ, RZ, R31, P0 ;  /* 0x000000ffff117224 */ /* 0x000fe400000e061f */
[----:B0-----:R-:W-:-:S03]  /*06f0*/  IMAD.IADD R33, R0, 0x1, R22 ;  /* 0x0000000100217824 */ /* 0x001fc600078e0216 */
[----:B------:R0:W5:Y:S04]  /*0700*/  LDG.E.U8 R22, desc[UR4][R16.64] ;  /* 0x0000000410167981 */ /* 0x000168000c1e1100 */
[----:B------:R1:W-:Y:S01]  /*0710*/  STS.U8 [R33], R26 ;  /* 0x0000001a21007388 */ /* 0x0003e20000000000 */
[----:B0-----:R-:W-:Y:S01]  /*0720*/  IADD3 R16, P0, PT, R37, R30, RZ ;  /* 0x0000001e25107210 */ /* 0x001fe20007f1e0ff */
[----:B-1----:R-:W-:-:S04]  /*0730*/  IMAD.IADD R26, R0, 0x1, R33 ;  /* 0x00000001001a7824 */ /* 0x002fc800078e0221 */
[--C-:B------:R-:W-:Y:S01]  /*0740*/  IMAD.X R17, RZ, RZ, R31.reuse, P0 ;  /* 0x000000ffff117224 */ /* 0x100fe200000e061f */
[----:B------:R0:W-:Y:S01]  /*0750*/  STS.U8 [R26], R35 ;  /* 0x000000231a007388 */ /* 0x0001e20000000000 */
[----:B------:R-:W-:Y:S02]  /*0760*/  IADD3 R32, P0, PT, R25, R30, RZ ;  /* 0x0000001e19207210 */ /* 0x000fe40007f1e0ff */
[C---:B0-----:R-:W-:Y:S02]  /*0770*/  IADD3 R35, PT, PT, R0.reuse, R26, RZ ;  /* 0x0000001a00237210 */ /* 0x041fe40007ffe0ff */
[----:B------:R0:W5:Y:S01]  /*0780*/  LDG.E.U8 R26, desc[UR4][R16.64] ;  /* 0x00000004101a7981 */ /* 0x000162000c1e1100 */
[----:B------:R-:W-:Y:S02]  /*0790*/  IMAD.X R33, RZ, RZ, R31, P0 ;  /* 0x000000ffff217224 */ /* 0x000fe400000e061f */
[----:B0-----:R-:W-:Y:S01]  /*07a0*/  IMAD.IADD R17, R0, 0x1, R35 ;  /* 0x0000000100117824 */ /* 0x001fe200078e0223 */
[----:B--2---:R0:W-:Y:S04]  /*07b0*/  STS.U8 [R35], R36 ;  /* 0x0000002423007388 */ /* 0x0041e80000000000 */
[----:B0-----:R0:W2:Y:S04]  /*07c0*/  LDG.E.U8 R36, desc[UR4][R32.64] ;  /* 0x0000000420247981 */ /* 0x0010a8000c1e1100 */
[----:B---3--:R1:W-:Y:S02]  /*07d0*/  STS.U8 [R17], R34 ;  /* 0x0000002211007388 */ /* 0x0083e40000000000 */
[----:B-1----:R-:W-:-:S05]  /*07e0*/  IADD3 R34, P0, PT, R27, R30, RZ ;  /* 0x0000001e1b227210 */ /* 0x002fca0007f1e0ff */
[----:B------:R-:W-:Y:S01]  /*07f0*/  IMAD.X R35, RZ, RZ, R31, P0 ;  /* 0x000000ffff237224 */ /* 0x000fe200000e061f */
[----:B------:R-:W-:Y:S01]  /*0800*/  IADD3 R16, P0, PT, R29, R30, RZ ;  /* 0x0000001e1d107210 */ /* 0x000fe20007f1e0ff */
[----:B0-----:R-:W-:-:S04]  /*0810*/  IMAD.IADD R33, R0, 0x1, R17 ;  /* 0x0000000100217824 */ /* 0x001fc800078e0211 */
[--C-:B------:R-:W-:Y:S01]  /*0820*/  IMAD.X R17, RZ, RZ, R31.reuse, P0 ;  /* 0x000000ffff117224 */ /* 0x100fe200000e061f */
[----:B------:R-:W-:Y:S01]  /*0830*/  IADD3 R32, P0, PT, R14, R30, RZ ;  /* 0x0000001e0e207210 */ /* 0x000fe20007f1e0ff */
[----:B----4-:R0:W-:Y:S04]  /*0840*/  STS.U8 [R33], R28 ;  /* 0x0000001c21007388 */ /* 0x0101e80000000000 */
[----:B------:R1:W3:Y:S04]  /*0850*/  LDG.E.U8 R35, desc[UR4][R34.64] ;  /* 0x0000000422237981 */ /* 0x0002e8000c1e1100 */
[----:B------:R4:W3:Y:S01]  /*0860*/  LDG.E.U8 R16, desc[UR4][R16.64] ;  /* 0x0000000410107981 */ /* 0x0008e2000c1e1100 */
[----:B0-----:R-:W-:Y:S01]  /*0870*/  IADD3 R28, PT, PT, R0, R33, RZ ;  /* 0x00000021001c7210 */ /* 0x001fe20007ffe0ff */
[----:B------:R-:W-:-:S05]  /*0880*/  IMAD.X R33, RZ, RZ, R31, P0 ;  /* 0x000000ffff217224 */ /* 0x000fca00000e061f */
[----:B------:R0:W3:Y:S01]  /*0890*/  LDG.E.U8 R32, desc[UR4][R32.64] ;  /* 0x0000000420207981 */ /* 0x0000e2000c1e1100 */
[----:B-1----:R-:W-:-:S04]  /*08a0*/  IMAD.IADD R34, R0, 0x1, R28 ;  /* 0x0000000100227824 */ /* 0x002fc800078e021c */
[C---:B----4-:R-:W-:Y:S01]  /*08b0*/  IMAD.IADD R17, R0.reuse, 0x1, R34 ;  /* 0x0000000100117824 */ /* 0x050fe200078e0222 */
[----:B-----5:R-:W-:Y:S03]  /*08c0*/  STS.U8 [R28], R24 ;  /* 0x000000181c007388 */ /* 0x020fe60000000000 */
[----:B0-----:R-:W-:Y:S01]  /*08d0*/  IMAD.IADD R33, R0, 0x1, R17 ;  /* 0x0000000100217824 */ /* 0x001fe200078e0211 */
[----:B------:R-:W-:Y:S01]  /*08e0*/  STS.U8 [R34], R22 ;  /* 0x0000001622007388 */ /* 0x000fe20000000000 */
[----:B------:R-:W-:-:S05]  /*08f0*/  VIADD R20, R20, 0x10 ;  /* 0x0000001014147836 */ /* 0x000fca0000000000 */
[----:B------:R-:W-:Y:S01]  /*0900*/  ISETP.NE.AND P0, PT, R20, RZ, PT ;  /* 0x000000ff1400720c */ /* 0x000fe20003f05270 */
[----:B------:R0:W-:Y:S02]  /*0910*/  STS.U8 [R17], R26 ;  /* 0x0000001a11007388 */ /* 0x0001e40000000000 */
[----:B0-----:R-:W-:-:S05]  /*0920*/  IADD3 R17, PT, PT, R0, R33, RZ ;  /* 0x0000002100117210 */ /* 0x001fca0007ffe0ff */
[----:B------:R-:W-:-:S04]  /*0930*/  IMAD.IADD R24, R0, 0x1, R17 ;  /* 0x0000000100187824 */ /* 0x000fc800078e0211 */
[C---:B------:R-:W-:Y:S01]  /*0940*/  IMAD.IADD R28, R0.reuse, 0x1, R24 ;  /* 0x00000001001c7824 */ /* 0x040fe200078e0218 */
[C---:B------:R-:W-:Y:S01]  /*0950*/  LEA R8, P1, R0.reuse, R8, 0x4 ;  /* 0x0000000800087211 */ /* 0x040fe200078220ff */
[C---:B------:R-:W-:Y:S01]  /*0960*/  IMAD R10, R0.reuse, 0x10, R10 ;  /* 0x00000010000a7824 */ /* 0x040fe200078e020a */
[C---:B------:R-:W-:Y:S01]  /*0970*/  LEA R12, R0.reuse, R12, 0x4 ;  /* 0x0000000c000c7211 */ /* 0x040fe200078e20ff */
[C---:B------:R-:W-:Y:S01]  /*0980*/  IMAD R7, R0.reuse, 0x10, R7 ;  /* 0x0000001000077824 */ /* 0x040fe200078e0207 */
[C---:B------:R-:W-:Y:S01]  /*0990*/  LEA R15, R0.reuse, R15, 0x4 ;  /* 0x0000000f000f7211 */ /* 0x040fe200078e20ff */
[C---:B------:R-:W-:Y:S01]  /*09a0*/  IMAD R9, R0.reuse, 0x10, R9 ;  /* 0x0000001000097824 */ /* 0x040fe200078e0209 */
[C---:B------:R-:W-:Y:S01]  /*09b0*/  LEA R25, R0.reuse, R25, 0x4 ;  /* 0x0000001900197211 */ /* 0x040fe200078e20ff */
[C---:B------:R-:W-:Y:S02]  /*09c0*/  IMAD R11, R0.reuse, 0x10, R11 ;  /* 0x00000010000b7824 */ /* 0x040fe400078e020b */
[----:B------:R-:W-:-:S02]  /*09d0*/  IMAD R13, R0, 0x10, R13 ;  /* 0x00000010000d7824 */ /* 0x000fc400078e020d */
[C---:B------:R-:W-:Y:S02]  /*09e0*/  IMAD R19, R0.reuse, 0x10, R19 ;  /* 0x0000001000137824 */ /* 0x040fe400078e0213 */
[C---:B------:R-:W-:Y:S02]  /*09f0*/  IMAD R21, R0.reuse, 0x10, R21 ;  /* 0x0000001000157824 */ /* 0x040fe400078e0215 */
[C---:B------:R-:W-:Y:S02]  /*0a00*/  IMAD R23, R0.reuse, 0x10, R23 ;  /* 0x0000001000177824 */ /* 0x040fe400078e0217 */
[C---:B------:R-:W-:Y:S02]  /*0a10*/  IMAD R37, R0.reuse, 0x10, R37 ;  /* 0x0000001000257824 */ /* 0x040fe400078e0225 */
[C---:B------:R-:W-:Y:S02]  /*0a20*/  IMAD R27, R0.reuse, 0x10, R27 ;  /* 0x00000010001b7824 */ /* 0x040fe400078e021b */
[----:B------:R-:W-:-:S02]  /*0a30*/  IMAD R29, R0, 0x10, R29 ;  /* 0x00000010001d7824 */ /* 0x000fc400078e021d */
[----:B------:R-:W-:Y:S02]  /*0a40*/  IMAD R14, R0, 0x10, R14 ;  /* 0x00000010000e7824 */ /* 0x000fe400078e020e */
[----:B------:R-:W-:Y:S01]  /*0a50*/  IMAD.X R18, RZ, RZ, R18, P1 ;  /* 0x000000ffff127224 */ /* 0x000fe200008e0612 */
[----:B--2---:R0:W-:Y:S04]  /*0a60*/  STS.U8 [R33], R36 ;  /* 0x0000002421007388 */ /* 0x0041e80000000000 */
[----:B---3--:R0:W-:Y:S04]  /*0a70*/  STS.U8 [R17], R35 ;  /* 0x0000002311007388 */ /* 0x0081e80000000000 */
[----:B------:R0:W-:Y:S04]  /*0a80*/  STS.U8 [R24], R16 ;  /* 0x0000001018007388 */ /* 0x0001e80000000000 */
[----:B------:R0:W-:Y:S01]  /*0a90*/  STS.U8 [R28], R32 ;  /* 0x000000201c007388 */ /* 0x0001e20000000000 */
[----:B------:R-:W-:Y:S05]  /*0aa0*/  @P0 BRA `(.L_x_7) ;  /* 0xfffffff800600947 */ /* 0x000fea000383ffff */
[----:B------:R-:W-:Y:S05]  /*0ab0*/  BSYNC.RECONVERGENT B0 ;  /* 0x0000000000007941 */ /* 0x000fea0003800200 */
.L_x_6:
[----:B------:R-:W-:-:S07]  /*0ac0*/  LOP3.LUT R7, R0, 0xf0, RZ, 0xc0, !PT ;  /* 0x000000f000077812 */ /* 0x000fce00078ec0ff */
.L_x_5:
[----:B0-----:R-:W-:-:S13]  /*0ad0*/  LOP3.LUT P0, R6, R0, 0xf, RZ, 0xc0, !PT ;  /* 0x0000000f00067812 */ /* 0x001fda000780c0ff */
[----:B------:R-:W-:Y:S05]  /*0ae0*/  @!P0 BRA `(.L_x_4) ;  /* 0x0000000800148947 */ /* 0x000fea0003800000 */
[----:B------:R-:W0:Y:S01]  /*0af0*/  S2R R9, SR_TID.X ;  /* 0x0000000000097919 */ /* 0x000e220000002100 */
[----:B------:R-:W-:Y:S02]  /*0b00*/  ISETP.GE.U32.AND P1, PT, R6, 0x8, PT ;  /* 0x000000080600780c */ /* 0x000fe40003f26070 */
[C---:B------:R-:W-:Y:S02]  /*0b10*/  LEA R6, R0.reuse, R0, 0x2 ;  /* 0x0000000000067211 */ /* 0x040fe400078e10ff */
[----:B------:R-:W-:-:S03]  /*0b20*/  LOP3.LUT R26, R0, 0x7, RZ, 0xc0, !PT ;  /* 0x00000007001a7812 */ /* 0x000fc600078ec0ff */
[----:B------:R-:W-:Y:S01]  /*0b30*/  IMAD.SHL.U32 R6, R6, 0x2, RZ ;  /* 0x0000000206067824 */ /* 0x000fe200078e00ff */
[----:B------:R-:W-:-:S05]  /*0b40*/  ISETP.NE.AND P0, PT, R26, RZ, PT ;  /* 0x000000ff1a00720c */ /* 0x000fca0003f05270 */
[----:B------:R-:W-:Y:S08]  /*0b50*/  @!P1 BRA `(.L_x_8) ;  /* 0x0000000000f09947 */ /* 0x000ff00003800000 */
[----:B------:R-:W1:Y:S01]  /*0b60*/  LDCU.64 UR4, c[0x0][0x390] ;  /* 0x00007200ff0477ac */ /* 0x000e620008000a00 */
[----:B0-----:R-:W-:Y:S01]  /*0b70*/  IMAD R17, R0, R7, R9 ;  /* 0x0000000700117224 */ /* 0x001fe200078e0209 */
[----:B------:R-:W-:Y:S02]  /*0b80*/  R2UR UR6, R2 ;  /* 0x00000000020672ca */ /* 0x000fe400000e0000 */
[C---:B------:R-:W-:Y:S02]  /*0b90*/  R2UR UR7, R3.reuse ;  /* 0x00000000030772ca */ /* 0x040fe400000e0000 */
[----:B------:R-:W-:Y:S02]  /*0ba0*/  IADD3 R13, PT, PT, R0, R17, R0 ;  /* 0x00000011000d7210 */ /* 0x000fe40007ffe000 */
[----:B------:R-:W-:Y:S02]  /*0bb0*/  R2UR UR8, R2 ;  /* 0x00000000020872ca */ /* 0x000fe400000e0000 */
[----:B------:R-:W-:Y:S01]  /*0bc0*/  R2UR UR9, R3 ;  /* 0x00000000030972ca */ /* 0x000fe200000e0000 */
[----:B------:R-:W-:Y:S01]  /*0bd0*/  IMAD.IADD R15, R0, 0x1, R13 ;  /* 0x00000001000f7824 */ /* 0x000fe200078e020d */
[----:B------:R-:W-:-:S02]  /*0be0*/  R2UR UR10, R2 ;  /* 0x00000000020a72ca */ /* 0x000fc400000e0000 */
[----:B------:R-:W-:Y:S02]  /*0bf0*/  R2UR UR11, R3 ;  /* 0x00000000030b72ca */ /* 0x000fe400000e0000 */
[----:B------:R-:W-:Y:S02]  /*0c00*/  R2UR UR12, R2 ;  /* 0x00000000020c72ca */ /* 0x000fe400000e0000 */
[----:B-1----:R-:W-:Y:S02]  /*0c10*/  IADD3 R10, P1, PT, R17, UR4, RZ ;  /* 0x00000004110a7c10 */ /* 0x002fe4000ff3e0ff */
[----:B------:R-:W-:Y:S01]  /*0c20*/  IADD3 R24, P2, PT, R15, UR4, RZ ;  /* 0x000000040f187c10 */ /* 0x000fe2000ff5e0ff */
[C---:B------:R-:W-:Y:S01]  /*0c30*/  IMAD.IADD R15, R0.reuse, 0x1, R15 ;  /* 0x00000001000f7824 */ /* 0x040fe200078e020f */
[----:B------:R-:W-:Y:S01]  /*0c40*/  R2UR UR13, R3 ;  /* 0x00000000030d72ca */ /* 0x000fe200000e0000 */
[----:B------:R-:W-:Y:S01]  /*0c50*/  IMAD.X R11, RZ, RZ, UR5, P1 ;  /* 0x00000005ff0b7e24 */ /* 0x000fe200088e06ff */
[C---:B------:R-:W-:Y:S01]  /*0c60*/  IADD3 R12, P1, PT, R0.reuse, R10, RZ ;  /* 0x0000000a000c7210 */ /* 0x040fe20007f3e0ff */
[----:B------:R-:W-:-:S03]  /*0c70*/  IMAD.IADD R19, R0, 0x1, R15 ;  /* 0x0000000100137824 */ /* 0x000fc600078e020f */
[----:B------:R0:W2:Y:S01]  /*0c80*/  LDG.E.U8 R8, desc[UR6][R10.64] ;  /* 0x000000060a087981 */ /* 0x0000a2000c1e1100 */
[----:B------:R-:W-:Y:S01]  /*0c90*/  IMAD.X R13, RZ, RZ, R11, P1 ;  /* 0x000000ffff0d7224 */ /* 0x000fe200008e060b */
[C---:B------:R-:W-:Y:S01]  /*0ca0*/  IADD3 R22, P1, PT, R0.reuse, R12, RZ ;  /* 0x0000000c00167210 */ /* 0x040fe20007f3e0ff */
[----:B------:R-:W-:Y:S01]  /*0cb0*/  IMAD.X R25, RZ, RZ, UR5, P2 ;  /* 0x00000005ff197e24 */ /* 0x000fe200090e06ff */
[----:B------:R-:W-:Y:S02]  /*0cc0*/  IADD3 R14, P2, PT, R15, UR4, RZ ;  /* 0x000000040f0e7c10 */ /* 0x000fe4000ff5e0ff */
[----:B------:R-:W-:Y:S01]  /*0cd0*/  IADD3.X R23, PT, PT, RZ, R13, RZ, P1, !PT ;  /* 0x0000000dff177210 */ /* 0x000fe20000ffe4ff */
[----:B------:R1:W3:Y:S01]  /*0ce0*/  LDG.E.U8 R16, desc[UR8][R12.64] ;  /* 0x000000080c107981 */ /* 0x0002e2000c1e1100 */
[C---:B0-----:R-:W-:Y:S01]  /*0cf0*/  IMAD.IADD R11, R0.reuse, 0x1, R19 ;  /* 0x00000001000b7824 */ /* 0x041fe200078e0213 */
[----:B------:R-:W-:Y:S02]  /*0d00*/  IADD3 R18, P1, PT, R19, UR4, RZ ;  /* 0x0000000413127c10 */ /* 0x000fe4000ff3e0ff */
[----:B------:R0:W4:Y:S01]  /*0d10*/  LDG.E.U8 R20, desc[UR10][R22.64] ;  /* 0x0000000a16147981 */ /* 0x000122000c1e1100 */
[----:B------:R-:W-:Y:S01]  /*0d20*/  IMAD.IADD R10, R0, 0x1, R11 ;  /* 0x00000001000a7824 */ /* 0x000fe200078e020b */
[----:B------:R-:W-:Y:S01]  /*0d30*/  IADD3.X R15, PT, PT, RZ, UR5, RZ, P2, !PT ;  /* 0x00000005ff0f7c10 */ /* 0x000fe200097fe4ff */
[----:B------:R-:W-:Y:S01]  /*0d40*/  IMAD.X R19, RZ, RZ, UR5, P1 ;  /* 0x00000005ff137e24 */ /* 0x000fe200088e06ff */
[----:B-1----:R-:W-:Y:S01]  /*0d50*/  IADD3 R12, P2, PT, R11, UR4, RZ ;  /* 0x000000040b0c7c10 */ /* 0x002fe2000ff5e0ff */
[----:B------:R1:W5:Y:S01]  /*0d60*/  LDG.E.U8 R21, desc[UR12][R24.64] ;  /* 0x0000000c18157981 */ /* 0x000362000c1e1100 */
[----:B------:R-:W-:-:S03]  /*0d70*/  IADD3 R10, P1, PT, R10, UR4, RZ ;  /* 0x000000040a0a7c10 */ /* 0x000fc6000ff3e0ff */
[----:B------:R-:W-:Y:S01]  /*0d80*/  IMAD.X R13, RZ, RZ, UR5, P2 ;  /* 0x00000005ff0d7e24 */ /* 0x000fe200090e06ff */
[----:B------:R1:W5:Y:S01]  /*0d90*/  LDG.E.U8 R15, desc[UR6][R14.64] ;  /* 0x000000060e0f7981 */ /* 0x000362000c1e1100 */
[----:B------:R-:W-:-:S03]  /*0da0*/  IMAD.X R11, RZ, RZ, UR5, P1 ;  /* 0x00000005ff0b7e24 */ /* 0x000fc600088e06ff */
[----:B------:R1:W5:Y:S04]  /*0db0*/  LDG.E.U8 R18, desc[UR8][R18.64] ;  /* 0x0000000812127981 */ /* 0x000368000c1e1100 */
[----:B------:R1:W5:Y:S04]  /*0dc0*/  LDG.E.U8 R12, desc[UR10][R12.64] ;  /* 0x0000000a0c0c7981 */ /* 0x000368000c1e1100 */
[----:B------:R1:W5:Y:S01]  /*0dd0*/  LDG.E.U8 R10, desc[UR12][R10.64] ;  /* 0x0000000c0a0a7981 */ /* 0x000362000c1e1100 */
[----:B------:R-:W0:Y:S01]  /*0de0*/  S2UR UR5, SR_CgaCtaId ;  /* 0x00000000000579c3 */ /* 0x000e220000008800 */
[----:B------:R-:W-:-:S02]  /*0df0*/  UMOV UR4, 0x400 ;  /* 0x0000040000047882 */ /* 0x000fc40000000000 */
[----:B0-----:R-:W-:-:S06]  /*0e00*/  ULEA UR4, UR5, UR4, 0x18 ;  /* 0x0000000405047291 */ /* 0x001fcc000f8ec0ff */
[----:B------:R-:W-:-:S04]  /*0e10*/  IADD3 R17, PT, PT, R6, UR4, R17 ;  /* 0x0000000406117c10 */ /* 0x000fc8000fffe011 */
[----:B------:R-:W-:-:S05]  /*0e20*/  IADD3 R23, PT, PT, R0, R17, RZ ;  /* 0x0000001100177210 */ /* 0x000fca0007ffe0ff */
[----:B-1----:R-:W-:-:S04]  /*0e30*/  IMAD.IADD R25, R0, 0x1, R23 ;  /* 0x0000000100197824 */ /* 0x002fc800078e0217 */
[----:B------:R-:W-:-:S04]  /*0e40*/  IMAD.IADD R14, R0, 0x1, R25 ;  /* 0x00000001000e7824 */ /* 0x000fc800078e0219 */
[----:B------:R-:W-:-:S04]  /*0e50*/  IMAD.IADD R22, R0, 0x1, R14 ;  /* 0x0000000100167824 */ /* 0x000fc800078e020e */
[----:B------:R-:W-:-:S05]  /*0e60*/  IMAD.IADD R19, R0, 0x1, R22 ;  /* 0x0000000100137824 */ /* 0x000fca00078e0216 */
[----:B------:R-:W-:-:S05]  /*0e70*/  IADD3 R13, PT, PT, R0, R19, RZ ;  /* 0x00000013000d7210 */ /* 0x000fca0007ffe0ff */
[----:B------:R-:W-:Y:S02]  /*0e80*/  IMAD.IADD R11, R0, 0x1, R13 ;  /* 0x00000001000b7824 */ /* 0x000fe400078e020d */
[----:B------:R-:W-:Y:S01]  /*0e90*/  VIADD R7, R7, 0x8 ;  /* 0x0000000807077836 */ /* 0x000fe20000000000 */
[----:B--2---:R1:W-:Y:S04]  /*0ea0*/  STS.U8 [R17], R8 ;  /* 0x0000000811007388 */ /* 0x0043e80000000000 */
[----:B---3--:R1:W-:Y:S04]  /*0eb0*/  STS.U8 [R23], R16 ;  /* 0x0000001017007388 */ /* 0x0083e80000000000 */
[----:B----4-:R1:W-:Y:S04]  /*0ec0*/  STS.U8 [R25], R20 ;  /* 0x0000001419007388 */ /* 0x0103e80000000000 */
[----:B-----5:R1:W-:Y:S04]  /*0ed0*/  STS.U8 [R14], R21 ;  /* 0x000000150e007388 */ /* 0x0203e80000000000 */
[----:B------:R1:W-:Y:S04]  /*0ee0*/  STS.U8 [R22], R15 ;  /* 0x0000000f16007388 */ /* 0x0003e80000000000 */
[----:B------:R1:W-:Y:S04]  /*0ef0*/  STS.U8 [R19], R18 ;  /* 0x0000001213007388 */ /* 0x0003e80000000000 */
[----:B------:R1:W-:Y:S04]  /*0f00*/  STS.U8 [R13], R12 ;  /* 0x0000000c0d007388 */ /* 0x0003e80000000000 */
[----:B------:R1:W-:Y:S02]  /*0f10*/  STS.U8 [R11], R10 ;  /* 0x0000000a0b007388 */ /* 0x0003e40000000000 */
.L_x_8:
[----:B------:R-:W-:Y:S05]  /*0f20*/  @!P0 BRA `(.L_x_4) ;  /* 0x0000000400048947 */ /* 0x000fea0003800000 */
[----:B------:R-:W-:Y:S02]  /*0f30*/  ISETP.GE.U32.AND P1, PT, R26, 0x4, PT ;  /* 0x000000041a00780c */ /* 0x000fe40003f26070 */
[----:B-1----:R-:W-:-:S04]  /*0f40*/  LOP3.LUT R8, R0, 0x3, RZ, 0xc0, !PT ;  /* 0x0000000300087812 */ /* 0x002fc800078ec0ff */
[----:B------:R-:W-:-:S07]  /*0f50*/  ISETP.NE.AND P0, PT, R8, RZ, PT ;  /* 0x000000ff0800720c */ /* 0x000fce0003f05270 */
[----:B------:R-:W-:Y:S06]  /*0f60*/  @!P1 BRA `(.L_x_9) ;  /* 0x0000000000949947 */ /* 0x000fec0003800000 */
[----:B------:R-:W1:Y:S01]  /*0f70*/  LDCU.64 UR4, c[0x0][0x390] ;  /* 0x00007200ff0477ac */ /* 0x000e620008000a00 */
[----:B0-----:R-:W-:Y:S01]  /*0f80*/  IMAD R19, R0, R7, R9 ;  /* 0x0000000700137224 */ /* 0x001fe200078e0209 */
[----:B------:R-:W-:Y:S02]  /*0f90*/  R2UR UR6, R2 ;  /* 0x00000000020672ca */ /* 0x000fe400000e0000 */
[C---:B------:R-:W-:Y:S01]  /*0fa0*/  R2UR UR7, R3.reuse ;  /* 0x00000000030772ca */ /* 0x040fe200000e0000 */
[----:B------:R-:W-:Y:S01]  /*0fb0*/  IMAD.IADD R11, R0, 0x1, R19 ;  /* 0x00000001000b7824 */ /* 0x000fe200078e0213 */
[----:B------:R-:W-:Y:S02]  /*0fc0*/  R2UR UR8, R2 ;  /* 0x00000000020872ca */ /* 0x000fe400000e0000 */
[----:B------:R-:W-:Y:S01]  /*0fd0*/  R2UR UR9, R3 ;  /* 0x00000000030972ca */ /* 0x000fe200000e0000 */
[----:B------:R-:W-:Y:S01]  /*0fe0*/  IMAD.IADD R13, R0, 0x1, R11 ;  /* 0x00000001000d7824 */ /* 0x000fe200078e020b */
[----:B------:R-:W-:-:S02]  /*0ff0*/  R2UR UR10, R2 ;  /* 0x00000000020a72ca */ /* 0x000fc400000e0000 */
[C---:B------:R-:W-:Y:S01]  /*1000*/  R2UR UR11, R3.reuse ;  /* 0x00000000030b72ca */ /* 0x040fe200000e0000 */
[----:B------:R-:W-:Y:S01]  /*1010*/  IMAD.IADD R14, R0, 0x1, R13 ;  /* 0x00000001000e7824 */ /* 0x000fe200078e020d */
[----:B------:R-:W-:Y:S02]  /*1020*/  R2UR UR12, R2 ;  /* 0x00000000020c72ca */ /* 0x000fe400000e0000 */
[----:B------:R-:W-:Y:S02]  /*1030*/  R2UR UR13, R3 ;  /* 0x00000000030d72ca */ /* 0x000fe400000e0000 */
[----:B-1----:R-:W-:Y:S02]  /*1040*/  IADD3 R16, P1, PT, R19, UR4, RZ ;  /* 0x0000000413107c10 */ /* 0x002fe4000ff3e0ff */
[----:B------:R-:W-:Y:S02]  /*1050*/  IADD3 R10, P2, PT, R11, UR4, RZ ;  /* 0x000000040b0a7c10 */ /* 0x000fe4000ff5e0ff */
[----:B------:R-:W-:-:S02]  /*1060*/  IADD3.X R17, PT, PT, RZ, UR5, RZ, P1, !PT ;  /* 0x00000005ff117c10 */ /* 0x000fc40008ffe4ff */
[----:B------:R-:W-:Y:S01]  /*1070*/  IADD3 R12, P1, PT, R13, UR4, RZ ;  /* 0x000000040d0c7c10 */ /* 0x000fe2000ff3e0ff */
[----:B------:R-:W-:Y:S01]  /*1080*/  IMAD.X R11, RZ, RZ, UR5, P2 ;  /* 0x00000005ff0b7e24 */ /* 0x000fe200090e06ff */
[----:B------:R-:W-:Y:S01]  /*1090*/  IADD3 R14, P2, PT, R14, UR4, RZ ;  /* 0x000000040e0e7c10 */ /* 0x000fe2000ff5e0ff */
[----:B------:R0:W2:Y:S02]  /*10a0*/  LDG.E.U8 R16, desc[UR6][R16.64] ;  /* 0x0000000610107981 */ /* 0x0000a4000c1e1100 */
[----:B------:R-:W-:Y:S02]  /*10b0*/  IMAD.X R13, RZ, RZ, UR5, P1 ;  /* 0x00000005ff0d7e24 */ /* 0x000fe400088e06ff */
[----:B------:R-:W-:Y:S01]  /*10c0*/  IMAD.X R15, RZ, RZ, UR5, P2 ;  /* 0x00000005ff0f7e24 */ /* 0x000fe200090e06ff */
[----:B------:R-:W3:Y:S04]  /*10d0*/  LDG.E.U8 R10, desc[UR8][R10.64] ;  /* 0x000000080a0a7981 */ /* 0x000ee8000c1e1100 */
[----:B------:R-:W4:Y:S04]  /*10e0*/  LDG.E.U8 R12, desc[UR10][R12.64] ;  /* 0x0000000a0c0c7981 */ /* 0x000f28000c1e1100 */
[----:B------:R-:W5:Y:S01]  /*10f0*/  LDG.E.U8 R14, desc[UR12][R14.64] ;  /* 0x0000000c0e0e7981 */ /* 0x000f62000c1e1100 */
[----:B------:R-:W1:Y:S01]  /*1100*/  S2UR UR5, SR_CgaCtaId ;  /* 0x00000000000579c3 */ /* 0x000e620000008800 */
[----:B------:R-:W-:-:S02]  /*1110*/  UMOV UR4, 0x400 ;  /* 0x0000040000047882 */ /* 0x000fc40000000000 */
[----:B-1----:R-:W-:-:S06]  /*1120*/  ULEA UR4, UR5, UR4, 0x18 ;  /* 0x0000000405047291 */ /* 0x002fcc000f8ec0ff */
[----:B------:R-:W-:-:S04]  /*1130*/  IADD3 R19, PT, PT, R6, UR4, R19 ;  /* 0x0000000406137c10 */ /* 0x000fc8000fffe013 */
[----:B------:R-:W-:-:S05]  /*1140*/  IADD3 R21, PT, PT, R0, R19, RZ ;  /* 0x0000001300157210 */ /* 0x000fca0007ffe0ff */
[----:B------:R-:W-:-:S04]  /*1150*/  IMAD.IADD R23, R0, 0x1, R21 ;  /* 0x0000000100177824 */ /* 0x000fc800078e0215 */
[----:B0-----:R-:W-:Y:S02]  /*1160*/  IMAD.IADD R17, R0, 0x1, R23 ;  /* 0x0000000100117824 */ /* 0x001fe400078e0217 */
[----:B------:R-:W-:Y:S01]  /*1170*/  VIADD R7, R7, 0x4 ;  /* 0x0000000407077836 */ /* 0x000fe20000000000 */
[----:B--2---:R1:W-:Y:S04]  /*1180*/  STS.U8 [R19], R16 ;  /* 0x0000001013007388 */ /* 0x0043e80000000000 */
[----:B---3--:R1:W-:Y:S04]  /*1190*/  STS.U8 [R21], R10 ;  /* 0x0000000a15007388 */ /* 0x0083e80000000000 */
[----:B----4-:R1:W-:Y:S04]  /*11a0*/  STS.U8 [R23], R12 ;  /* 0x0000000c17007388 */ /* 0x0103e80000000000 */
[----:B-----5:R1:W-:Y:S02]  /*11b0*/  STS.U8 [R17], R14 ;  /* 0x0000000e11007388 */ /* 0x0203e40000000000 */
.L_x_9:
[----:B------:R-:W-:Y:S05]  /*11c0*/  @!P0 BRA `(.L_x_4) ;  /* 0x00000000005c8947 */ /* 0x000fea0003800000 */
[----:B------:R-:W2:Y:S01]  /*11d0*/  S2UR UR5, SR_CgaCtaId ;  /* 0x00000000000579c3 */ /* 0x000ea20000008800 */
[----:B------:R-:W3:Y:S01]  /*11e0*/  LDCU.64 UR6, c[0x0][0x390] ;  /* 0x00007200ff0677ac */ /* 0x000ee20008000a00 */
[C-C-:B0-----:R-:W-:Y:S02]  /*11f0*/  IMAD R6, R0.reuse, R7, R9.reuse ;  /* 0x0000000700067224 */ /* 0x141fe400078e0209 */
[----:B------:R-:W-:Y:S01]  /*1200*/  VIADD R7, R7, 0xa ;  /* 0x0000000a07077836 */ /* 0x000fe20000000000 */
[----:B------:R-:W-:Y:S01]  /*1210*/  UMOV UR4, 0x400 ;  /* 0x0000040000047882 */ /* 0x000fe20000000000 */
[----:B------:R-:W-:Y:S02]  /*1220*/  IMAD.MOV R8, RZ, RZ, -R8 ;  /* 0x000000ffff087224 */ /* 0x000fe400078e0a08 */
[----:B------:R-:W-:Y:S01]  /*1230*/  IMAD R7, R0, R7, R9 ;  /* 0x0000000700077224 */ /* 0x000fe200078e0209 */
[----:B---3--:R-:W-:-:S04]  /*1240*/  IADD3 R11, P0, PT, R6, UR6, RZ ;  /* 0x00000006060b7c10 */ /* 0x008fc8000ff1e0ff */
[----:B-1----:R-:W-:Y:S01]  /*1250*/  IADD3.X R10, PT, PT, RZ, UR7, RZ, P0, !PT ;  /* 0x00000007ff0a7c10 */ /* 0x002fe200087fe4ff */
[----:B--2---:R-:W-:-:S06]  /*1260*/  ULEA UR4, UR5, UR4, 0x18 ;  /* 0x0000000405047291 */ /* 0x004fcc000f8ec0ff */
[----:B------:R-:W-:-:S07]  /*1270*/  VIADD R9, R7, UR4 ;  /* 0x0000000407097c36 */ /* 0x000fce0008000000 */
.L_x_10:
[----:B------:R-:W-:Y:S01]  /*1280*/  R2UR UR4, R2 ;  /* 0x00000000020472ca */ /* 0x000fe200000e0000 */
[----:B------:R-:W-:Y:S01]  /*1290*/  IMAD.MOV.U32 R6, RZ, RZ, R11 ;  /* 0x000000ffff067224 */ /* 0x000fe200078e000b */
[----:B------:R-:W-:Y:S01]  /*12a0*/  R2UR UR5, R3 ;  /* 0x00000000030572ca */ /* 0x000fe200000e0000 */
[----:B------:R-:W-:-:S12]  /*12b0*/  IMAD.MOV.U32 R7, RZ, RZ, R10 ;  /* 0x000000ffff077224 */ /* 0x000fd800078e000a */
[----:B------:R-:W2:Y:S01]  /*12c0*/  LDG.E.U8 R6, desc[UR4][R6.64] ;  /* 0x0000000406067981 */ /* 0x000ea2000c1e1100 */
[----:B------:R-:W-:Y:S02]  /*12d0*/  IADD3 R8, PT, PT, R8, 0x1, RZ ;  /* 0x0000000108087810 */ /* 0x000fe40007ffe0ff */
[----:B------:R-:W-:Y:S02]  /*12e0*/  IADD3 R11, P1, PT, R0, R11, RZ ;  /* 0x0000000b000b7210 */ /* 0x000fe40007f3e0ff */
[----:B------:R-:W-:-:S03]  /*12f0*/  ISETP.NE.AND P0, PT, R8, RZ, PT ;  /* 0x000000ff0800720c */ /* 0x000fc60003f05270 */
[----:B------:R-:W-:Y:S01]  /*1300*/  IMAD.X R10, RZ, RZ, R10, P1 ;  /* 0x000000ffff0a7224 */ /* 0x000fe200008e060a */
[----:B--2---:R0:W-:Y:S02]  /*1310*/  STS.U8 [R9], R6 ;  /* 0x0000000609007388 */ /* 0x0041e40000000000 */
[----:B0-----:R-:W-:-:S07]  /*1320*/  IMAD.IADD R9, R0, 0x1, R9 ;  /* 0x0000000100097824 */ /* 0x001fce00078e0209 */
[----:B------:R-:W-:Y:S05]  /*1330*/  @P0 BRA `(.L_x_10) ;  /* 0xfffffffc00d00947 */ /* 0x000fea000383ffff */
.L_x_4:
[----:B------:R-:W2:Y:S01]  /*1340*/  S2R R6, SR_TID.X ;  /* 0x0000000000067919 */ /* 0x000ea20000002100 */
[----:B------:R-:W3:Y:S01]  /*1350*/  S2UR UR5, SR_CgaCtaId ;  /* 0x00000000000579c3 */ /* 0x000ee20000008800 */
[----:B------:R-:W-:Y:S02]  /*1360*/  UMOV UR4, 0x400 ;  /* 0x0000040000047882 */ /* 0x000fe40000000000 */
[----:B---3--:R-:W-:-:S06]  /*1370*/  ULEA UR4, UR5, UR4, 0x18 ;  /* 0x0000000405047291 */ /* 0x008fcc000f8ec0ff */
[----:B--2---:R-:W-:Y:S01]  /*1380*/  LEA R0, R6, UR4, 0x2 ;  /* 0x0000000406007c11 */ /* 0x004fe2000f8e10ff */
[----:B------:R-:W-:Y:S05]  /*1390*/  WARPSYNC.ALL ;  /* 0x0000000000007948 */ /* 0x000fea0003800000 */
[----:B------:R-:W-:Y:S01]  /*13a0*/  BAR.SYNC.DEFER_BLOCKING 0x0 ;  /* 0x0000000000007b1d */ /* 0x000fe20000010000 */
[----:B------:R-:W-:Y:S02]  /*13b0*/  R2UR UR6, R2 ;  /* 0x00000000020672ca */ /* 0x000fe400000e0000 */
[----:B------:R-:W-:Y:S02]  /*13c0*/  R2UR UR7, R3 ;  /* 0x00000000030772ca */ /* 0x000fe400000e0000 */
[----:B------:R-:W-:Y:S01]  /*13d0*/  MOV R2, 0x188 ;  /* 0x0000018800027802 */ /* 0x000fe20000000f00 */
[----:B------:R-:W2:Y:S05]  /*13e0*/  LDCU.64 UR4, c[0x0][0x398] ;  /* 0x00007300ff0477ac */ /* 0x000eaa0008000a00 */
[----:B------:R-:W3:Y:S01]  /*13f0*/  LDC.64 R2, c[0x4][R2] ;  /* 0x0100000002027b82 */ /* 0x000ee20000000a00 */
[----:B------:R-:W4:Y:S01]  /*1400*/  LDS R0, [R0] ;  /* 0x0000000000007984 */ /* 0x000f220000000800 */
[----:B--2---:R-:W-:-:S05]  /*1410*/  IADD3 R6, P0, PT, R6, UR4, RZ ;  /* 0x0000000406067c10 */ /* 0x004fca000ff1e0ff */
[----:B------:R-:W-:-:S05]  /*1420*/  IMAD.X R7, RZ, RZ, UR5, P0 ;  /* 0x00000005ff077e24 */ /* 0x000fca00080e06ff */
[----:B----4-:R2:W-:Y:S03]  /*1430*/  STG.E.U8 desc[UR6][R6.64], R0 ;  /* 0x0000000006007986 */ /* 0x0105e6000c101106 */
[----:B-1----:R-:W-:-:S07]  /*1440*/  LEPC R20, `(.L_x_11) ;  /* 0x000000001014794e */ /* 0x002fce0000000000 */
[----:B0-23--:R-:W-:Y:S05]  /*1450*/  CALL.ABS.NOINC R2 ;  /* 0x0000000002007343 */ /* 0x00dfea0003c00000 */
.L_x_11:
[----:B------:R-:W-:Y:S05]  /*1460*/  EXIT ;  /* 0x000000000000794d */ /* 0x000fea0003800000 */
.L_x_12:
        /* <DEDUP_REMOVED lines=9> */
.L_x_14:


//--------------------- .nv.global.init           --------------------------
	.section	.nv.global.init,"aw",@progbits
	.align	4
.nv.global.init:
	.type		mrg32k3aM1SubSeq,@object
	.size		mrg32k3aM1SubSeq,(mrg32k3aM2SubSeq - mrg32k3aM1SubSeq)
mrg32k3aM1SubSeq:
        /*0000*/ 	.byte	0x0b, 0xcc, 0xee, 0x04, 0x73, 0x29, 0x8b, 0x6f, 0xf6, 0x53, 0x03, 0xf6, 0x23, 0xf6, 0xea, 0xda
        /* <DEDUP_REMOVED lines=125> */
	.type		mrg32k3aM2SubSeq,@object
	.size		mrg32k3aM2SubSeq,(mrg32k3aM1 - mrg32k3aM2SubSeq)
mrg32k3aM2SubSeq:
        /* <DEDUP_REMOVED lines=126> */
	.type		mrg32k3aM1,@object
	.size		mrg32k3aM1,(mrg32k3aM1Seq - mrg32k3aM1)
mrg32k3aM1:
        /* <DEDUP_REMOVED lines=144> */
	.type		mrg32k3aM1Seq,@object
	.size		mrg32k3aM1Seq,(mrg32k3aM2 - mrg32k3aM1Seq)
mrg32k3aM1Seq:
        /* <DEDUP_REMOVED lines=144> */
	.type		mrg32k3aM2,@object
	.size		mrg32k3aM2,(mrg32k3aM2Seq - mrg32k3aM2)
mrg32k3aM2:
        /* <DEDUP_REMOVED lines=144> */
	.type		mrg32k3aM2Seq,@object
	.size		mrg32k3aM2Seq,(precalc_xorwow_matrix - mrg32k3aM2Seq)
mrg32k3aM2Seq:
        /* <DEDUP_REMOVED lines=144> */
	.type		precalc_xorwow_matrix,@object
	.size		precalc_xorwow_matrix,(precalc_xorwow_offset_matrix - precalc_xorwow_matrix)
precalc_xorwow_matrix:
        /* <DEDUP_REMOVED lines=6400> */
	.type		precalc_xorwow_offset_matrix,@object
	.size		precalc_xorwow_offset_matrix,(.L_1 - precalc_xorwow_offset_matrix)
precalc_xorwow_offset_matrix:
        /* <DEDUP_REMOVED lines=6400> */
.L_1:


//--------------------- .nv.shared._ZN3cub18CUB_300001_SM_10006detail11EmptyKernelIvEEvv --------------------------
	.section	.nv.shared._ZN3cub18CUB_300001_SM_10006detail11EmptyKernelIvEEvv,"aw",@nobits
	.sectionflags	@""
	.align	16
	.zero		1024


//--------------------- .nv.shared.reserved.0     --------------------------
	.section	.nv.shared.reserved.0,"aw",@nobits
	.weak		__nv_reservedSMEM_offset_0_alias
	.size		__nv_reservedSMEM_offset_0_alias, 0, 64
	.other		__nv_reservedSMEM_offset_0_alias,@"STO_CUDA_RESERVED_SHARED STV_DEFAULT"
__nv_reservedSMEM_offset_0_alias:
	.zero		0
	.zero		64


//--------------------- .nv.global                --------------------------
	.section	.nv.global,"aw",@nobits
.nv.global:
	.type		_ZN34_INTERNAL_ba900cde_4_k_cu_0b79f9e66thrust24THRUST_300001_SM_1000_NS12placeholders2_5E,@object
	.size		_ZN34_INTERNAL_ba900cde_4_k_cu_0b79f9e66thrust24THRUST_300001_SM_1000_NS12placeholders2_5E,(_ZN34_INTERNAL_ba900cde_4_k_cu_0b79f9e64cuda3std3__45__cpo6cbeginE - _ZN34_INTERNAL_ba900cde_4_k_cu_0b79f9e66thrust24THRUST_300001_SM_1000_NS12placeholders2_5E)
_ZN34_INTERNAL_ba900cde_4_k_cu_0b79f9e66thrust24THRUST_300001_SM_1000_NS12placeholders2_5E:
	.zero		1
	.type		_ZN34_INTERNAL_ba900cde_4_k_cu_0b79f9e64cuda3std3__45__cpo6cbeginE,@object
	.size		_ZN34_INTERNAL_ba900cde_4_k_cu_0b79f9e64cuda3std3__45__cpo6cbeginE,(_ZN34_INTERNAL_ba900cde_4_k_cu_0b79f9e64cuda3std6ranges3__45__cpo6cbeginE - _ZN34_INTERNAL_ba900cde_4_k_cu_0b79f9e64cuda3std3__45__cpo6cbeginE)
_ZN34_INTERNAL_ba900cde_4_k_cu_0b79f9e64cuda3std3__45__cpo6cbeginE:
	.zero		1
	.type		_ZN34_INTERNAL_ba900cde_4_k_cu_0b79f9e64cuda3std6ranges3__45__cpo6cbeginE,@object
	.size		_ZN34_INTERNAL_ba900cde_4_k_cu_0b79f9e64cuda3std6ranges3__45__cpo6cbeginE,(_ZN34_INTERNAL_ba900cde_4_k_cu_0b79f9e64cuda3std3__48in_placeE - _ZN34_INTERNAL_ba900cde_4_k_cu_0b79f9e64cuda3std6ranges3__45__cpo6cbeginE)
_ZN34_INTERNAL_ba900cde_4_k_cu_0b79f9e64cuda3std6ranges3__45__cpo6cbeginE:
	.zero		1
	.type		_ZN34_INTERNAL_ba900cde_4_k_cu_0b79f9e64cuda3std3__48in_placeE,@object
	.size		_ZN34_INTERNAL_ba900cde_4_k_cu_0b79f9e64cuda3std3__48in_placeE,(_ZN34_INTERNAL_ba900cde_4_k_cu_0b79f9e64cuda3std6ranges3__45__cpo4sizeE - _ZN34_INTERNAL_ba900cde_4_k_cu_0b79f9e64cuda3std3__48in_placeE)
_ZN34_INTERNAL_ba900cde_4_k_cu_0b79f9e64cuda3std3__48in_placeE:
	.zero		1
	.type		_ZN34_INTERNAL_ba900cde_4_k_cu_0b79f9e64cuda3std6ranges3__45__cpo4sizeE,@object
	.size		_ZN34_INTERNAL_ba900cde_4_k_cu_0b79f9e64cuda3std6ranges3__45__cpo4sizeE,(_ZN34_INTERNAL_ba900cde_4_k_cu_0b79f9e66thrust24THRUST_300001_SM_1000_NS12placeholders2_9E - _ZN34_INTERNAL_ba900cde_4_k_cu_0b79f9e64cuda3std6ranges3__45__cpo4sizeE)
_ZN34_INTERNAL_ba900cde_4_k_cu_0b79f9e64cuda3std6ranges3__45__cpo4sizeE:
	.zero		1
	.type		_ZN34_INTERNAL_ba900cde_4_k_cu_0b79f9e66thrust24THRUST_300001_SM_1000_NS12placeholders2_9E,@object
	.size		_ZN34_INTERNAL_ba900cde_4_k_cu_0b79f9e66thrust24THRUST_300001_SM_1000_NS12placeholders2_9E,(_ZN34_INTERNAL_ba900cde_4_k_cu_0b79f9e64cuda3std3__45__cpo7crbeginE - _ZN34_INTERNAL_ba900cde_4_k_cu_0b79f9e66thrust24THRUST_300001_SM_1000_NS12placeholders2_9E)
_ZN34_INTERNAL_ba900cde_4_k_cu_0b79f9e66thrust24THRUST_300001_SM_1000_NS12placeholders2_9E:
	.zero		1
	.type		_ZN34_INTERNAL_ba900cde_4_k_cu_0b79f9e64cuda3std3__45__cpo7crbeginE,@object
	.size		_ZN34_INTERNAL_ba900cde_4_k_cu_0b79f9e64cuda3std3__45__cpo7crbeginE,(_ZN34_INTERNAL_ba900cde_4_k_cu_0b79f9e64cuda3std6ranges3__45__cpo4nextE - _ZN34_INTERNAL_ba900cde_4_k_cu_0b79f9e64cuda3std3__45__cpo7crbeginE)
_ZN34_INTERNAL_ba900cde_4_k_cu_0b79f9e64cuda3std3__45__cpo7crbeginE:
	.zero		1
	.type		_ZN34_INTERNAL_ba900cde_4_k_cu_0b79f9e64cuda3std6ranges3__45__cpo4nextE,@object
	.size		_ZN34_INTERNAL_ba900cde_4_k_cu_0b79f9e64cuda3std6ranges3__45__cpo4nextE,(_ZN34_INTERNAL_ba900cde_4_k_cu_0b79f9e64cuda3std6ranges3__45__cpo4swapE - _ZN34_INTERNAL_ba900cde_4_k_cu_0b79f9e64cuda3std6ranges3__45__cpo4nextE)
_ZN34_INTERNAL_ba900cde_4_k_cu_0b79f9e64cuda3std6ranges3__45__cpo4nextE:
	.zero		1
	.type		_ZN34_INTERNAL_ba900cde_4_k_cu_0b79f9e64cuda3std6ranges3__45__cpo4swapE,@object
	.size		_ZN34_INTERNAL_ba900cde_4_k_cu_0b79f9e64cuda3std6ranges3__45__cpo4swapE,(_ZN34_INTERNAL_ba900cde_4_k_cu_0b79f9e66thrust24THRUST_300001_SM_1000_NS12placeholders2_1E - _ZN34_INTERNAL_ba900cde_4_k_cu_0b79f9e64cuda3std6ranges3__45__cpo4swapE)
_ZN34_INTERNAL_ba900cde_4_k_cu_0b79f9e64cuda3std6ranges3__45__cpo4swapE:
	.zero		1
	.type		_ZN34_INTERNAL_ba900cde_4_k_cu_0b79f9e66thrust24THRUST_300001_SM_1000_NS12placeholders2_1E,@object
	.size		_ZN34_INTERNAL_ba900cde_4_k_cu_0b79f9e66thrust24THRUST_300001_SM_1000_NS12placeholders2_1E,(_ZN34_INTERNAL_ba900cde_4_k_cu_0b79f9e66thrust24THRUST_300001_SM_1000_NS12placeholders2_3E - _ZN34_INTERNAL_ba900cde_4_k_cu_0b79f9e66thrust24THRUST_300001_SM_1000_NS12placeholders2_1E)
_ZN34_INTERNAL_ba900cde_4_k_cu_0b79f9e66thrust24THRUST_300001_SM_1000_NS12placeholders2_1E:
	.zero		1
	.type		_ZN34_INTERNAL_ba900cde_4_k_cu_0b79f9e66thrust24THRUST_300001_SM_1000_NS12placeholders2_3E,@object
	.size		_ZN34_INTERNAL_ba900cde_4_k_cu_0b79f9e66thrust24THRUST_300001_SM_1000_NS12placeholders2_3E,(_ZN34_INTERNAL_ba900cde_4_k_cu_0b79f9e64cuda3std3__45__cpo5beginE - _ZN34_INTERNAL_ba900cde_4_k_cu_0b79f9e66thrust24THRUST_300001_SM_1000_NS12placeholders2_3E)
_ZN34_INTERNAL_ba900cde_4_k_cu_0b79f9e66thrust24THRUST_300001_SM_1000_NS12placeholders2_3E:
	.zero		1
	.type		_ZN34_INTERNAL_ba900cde_4_k_cu_0b79f9e64cuda3std3__45__cpo5beginE,@object
	.size		_ZN34_INTERNAL_ba900cde_4_k_cu_0b79f9e64cuda3std3__45__cpo5beginE,(_ZN34_INTERNAL_ba900cde_4_k_cu_0b79f9e64cuda3std6ranges3__45__cpo5beginE - _ZN34_INTERNAL_ba900cde_4_k_cu_0b79f9e64cuda3std3__45__cpo5beginE)
_ZN34_INTERNAL_ba900cde_4_k_cu_0b79f9e64cuda3std3__45__cpo5beginE:
	.zero		1
	.type		_ZN34_INTERNAL_ba900cde_4_k_cu_0b79f9e64cuda3std6ranges3__45__cpo5beginE,@object
	.size		_ZN34_INTERNAL_ba900cde_4_k_cu_0b79f9e64cuda3std6ranges3__45__cpo5beginE,(_ZN34_INTERNAL_ba900cde_4_k_cu_0b79f9e64cuda3std3__436_GLOBAL__N__ba900cde_4_k_cu_0b79f9e66ignoreE - _ZN34_INTERNAL_ba900cde_4_k_cu_0b79f9e64cuda3std6ranges3__45__cpo5beginE)
_ZN34_INTERNAL_ba900cde_4_k_cu_0b79f9e64cuda3std6ranges3__45__cpo5beginE:
	.zero		1
	.type		_ZN34_INTERNAL_ba900cde_4_k_cu_0b79f9e64cuda3std3__436_GLOBAL__N__ba900cde_4_k_cu_0b79f9e66ignoreE,@object
	.size		_ZN34_INTERNAL_ba900cde_4_k_cu_0b79f9e64cuda3std3__436_GLOBAL__N__ba900cde_4_k_cu_0b79f9e66ignoreE,(_ZN34_INTERNAL_ba900cde_4_k_cu_0b79f9e64cuda3std6ranges3__45__cpo4dataE - _ZN34_INTERNAL_ba900cde_4_k_cu_0b79f9e64cuda3std3__436_GLOBAL__N__ba900cde_4_k_cu_0b79f9e66ignoreE)
_ZN34_INTERNAL_ba900cde_4_k_cu_0b79f9e64cuda3std3__436_GLOBAL__N__ba900cde_4_k_cu_0b79f9e66ignoreE:
	.zero		1
	.type		_ZN34_INTERNAL_ba900cde_4_k_cu_0b79f9e64cuda3std6ranges3__45__cpo4dataE,@object
	.size		_ZN34_INTERNAL_ba900cde_4_k_cu_0b79f9e64cuda3std6ranges3__45__cpo4dataE,(_ZN34_INTERNAL_ba900cde_4_k_cu_0b79f9e66thrust24THRUST_300001_SM_1000_NS12placeholders2_7E - _ZN34_INTERNAL_ba900cde_4_k_cu_0b79f9e64cuda3std6ranges3__45__cpo4dataE)
_ZN34_INTERNAL_ba900cde_4_k_cu_0b79f9e64cuda3std6ranges3__45__cpo4dataE:
	.zero		1
	.type		_ZN34_INTERNAL_ba900cde_4_k_cu_0b79f9e66thrust24THRUST_300001_SM_1000_NS12placeholders2_7E,@object
	.size		_ZN34_INTERNAL_ba900cde_4_k_cu_0b79f9e66thrust24THRUST_300001_SM_1000_NS12placeholders2_7E,(_ZN34_INTERNAL_ba900cde_4_k_cu_0b79f9e64cuda3std3__45__cpo6rbeginE - _ZN34_INTERNAL_ba900cde_4_k_cu_0b79f9e66thrust24THRUST_300001_SM_1000_NS12placeholders2_7E)
_ZN34_INTERNAL_ba900cde_4_k_cu_0b79f9e66thrust24THRUST_300001_SM_1000_NS12placeholders2_7E:
	.zero		1
	.type		_ZN34_INTERNAL_ba900cde_4_k_cu_0b79f9e64cuda3std3__45__cpo6rbeginE,@object
	.size		_ZN34_INTERNAL_ba900cde_4_k_cu_0b79f9e64cuda3std3__45__cpo6rbeginE,(_ZN34_INTERNAL_ba900cde_4_k_cu_0b79f9e64cuda3std6ranges3__45__cpo7advanceE - _ZN34_INTERNAL_ba900cde_4_k_cu_0b79f9e64cuda3std3__45__cpo6rbeginE)
_ZN34_INTERNAL_ba900cde_4_k_cu_0b79f9e64cuda3std3__45__cpo6rbeginE:
	.zero		1
	.type		_ZN34_INTERNAL_ba900cde_4_k_cu_0b79f9e64cuda3std6ranges3__45__cpo7advanceE,@object
	.size		_ZN34_INTERNAL_ba900cde_4_k_cu_0b79f9e64cuda3std6ranges3__45__cpo7advanceE,(_ZN34_INTERNAL_ba900cde_4_k_cu_0b79f9e64cuda3std3__47nulloptE - _ZN34_INTERNAL_ba900cde_4_k_cu_0b79f9e64cuda3std6ranges3__45__cpo7advanceE)
_ZN34_INTERNAL_ba900cde_4_k_cu_0b79f9e64cuda3std6ranges3__45__cpo7advanceE:
	.zero		1
	.type		_ZN34_INTERNAL_ba900cde_4_k_cu_0b79f9e64cuda3std3__47nulloptE,@object
	.size		_ZN34_INTERNAL_ba900cde_4_k_cu_0b79f9e64cuda3std3__47nulloptE,(_ZN34_INTERNAL_ba900cde_4_k_cu_0b79f9e64cuda3std6ranges3__45__cpo8distanceE - _ZN34_INTERNAL_ba900cde_4_k_cu_0b79f9e64cuda3std3__47nulloptE)
_ZN34_INTERNAL_ba900cde_4_k_cu_0b79f9e64cuda3std3__47nulloptE:
	.zero		1
	.type		_ZN34_INTERNAL_ba900cde_4_k_cu_0b79f9e64cuda3std6ranges3__45__cpo8distanceE,@object
	.size		_ZN34_INTERNAL_ba900cde_4_k_cu_0b79f9e64cuda3std6ranges3__45__cpo8distanceE,(_ZN34_INTERNAL_ba900cde_4_k_cu_0b79f9e66thrust24THRUST_300001_SM_1000_NS12placeholders2_6E - _ZN34_INTERNAL_ba900cde_4_k_cu_0b79f9e64cuda3std6ranges3__45__cpo8distanceE)
_ZN34_INTERNAL_ba900cde_4_k_cu_0b79f9e64cuda3std6ranges3__45__cpo8distanceE:
	.zero		1
	.type		_ZN34_INTERNAL_ba900cde_4_k_cu_0b79f9e66thrust24THRUST_300001_SM_1000_NS12placeholders2_6E,@object
	.size		_ZN34_INTERNAL_ba900cde_4_k_cu_0b79f9e66thrust24THRUST_300001_SM_1000_NS12placeholders2_6E,(_ZN34_INTERNAL_ba900cde_4_k_cu_0b79f9e64cuda3std3__45__cpo4cendE - _ZN34_INTERNAL_ba900cde_4_k_cu_0b79f9e66thrust24THRUST_300001_SM_1000_NS12placeholders2_6E)
_ZN34_INTERNAL_ba900cde_4_k_cu_0b79f9e66thrust24THRUST_300001_SM_1000_NS12placeholders2_6E:
	.zero		1
	.type		_ZN34_INTERNAL_ba900cde_4_k_cu_0b79f9e64cuda3std3__45__cpo4cendE,@object
	.size		_ZN34_INTERNAL_ba900cde_4_k_cu_0b79f9e64cuda3std3__45__cpo4cendE,(_ZN34_INTERNAL_ba900cde_4_k_cu_0b79f9e64cuda3std6ranges3__45__cpo4cendE - _ZN34_INTERNAL_ba900cde_4_k_cu_0b79f9e64cuda3std3__45__cpo4cendE)
_ZN34_INTERNAL_ba900cde_4_k_cu_0b79f9e64cuda3std3__45__cpo4cendE:
	.zero		1
	.type		_ZN34_INTERNAL_ba900cde_4_k_cu_0b79f9e64cuda3std6ranges3__45__cpo4cendE,@object
	.size		_ZN34_INTERNAL_ba900cde_4_k_cu_0b79f9e64cuda3std6ranges3__45__cpo4cendE,(_ZN34_INTERNAL_ba900cde_4_k_cu_0b79f9e64cuda3std3__420unreachable_sentinelE - _ZN34_INTERNAL_ba900cde_4_k_cu_0b79f9e64cuda3std6ranges3__45__cpo4cendE)
_ZN34_INTERNAL_ba900cde_4_k_cu_0b79f9e64cuda3std6ranges3__45__cpo4cendE:
	.zero		1
	.type		_ZN34_INTERNAL_ba900cde_4_k_cu_0b79f9e64cuda3std3__420unreachable_sentinelE,@object
	.size		_ZN34_INTERNAL_ba900cde_4_k_cu_0b79f9e64cuda3std3__420unreachable_sentinelE,(_ZN34_INTERNAL_ba900cde_4_k_cu_0b79f9e64cuda3std6ranges3__45__cpo5ssizeE - _ZN34_INTERNAL_ba900cde_4_k_cu_0b79f9e64cuda3std3__420unreachable_sentinelE)
_ZN34_INTERNAL_ba900cde_4_k_cu_0b79f9e64cuda3std3__420unreachable_sentinelE:
	.zero		1
	.type		_ZN34_INTERNAL_ba900cde_4_k_cu_0b79f9e64cuda3std6ranges3__45__cpo5ssizeE,@object
	.size		_ZN34_INTERNAL_ba900cde_4_k_cu_0b79f9e64cuda3std6ranges3__45__cpo5ssizeE,(_ZN34_INTERNAL_ba900cde_4_k_cu_0b79f9e66thrust24THRUST_300001_SM_1000_NS12placeholders3_10E - _ZN34_INTERNAL_ba900cde_4_k_cu_0b79f9e64cuda3std6ranges3__45__cpo5ssizeE)
_ZN34_INTERNAL_ba900cde_4_k_cu_0b79f9e64cuda3std6ranges3__45__cpo5ssizeE:
	.zero		1
	.type		_ZN34_INTERNAL_ba900cde_4_k_cu_0b79f9e66thrust24THRUST_300001_SM_1000_NS12placeholders3_10E,@object
	.size		_ZN34_INTERNAL_ba900cde_4_k_cu_0b79f9e66thrust24THRUST_300001_SM_1000_NS12placeholders3_10E,(_ZN34_INTERNAL_ba900cde_4_k_cu_0b79f9e64cuda3std3__45__cpo5crendE - _ZN34_INTERNAL_ba900cde_4_k_cu_0b79f9e66thrust24THRUST_300001_SM_1000_NS12placeholders3_10E)
_ZN34_INTERNAL_ba900cde_4_k_cu_0b79f9e66thrust24THRUST_300001_SM_1000_NS12placeholders3_10E:
	.zero		1
	.type		_ZN34_INTERNAL_ba900cde_4_k_cu_0b79f9e64cuda3std3__45__cpo5crendE,@object
	.size		_ZN34_INTERNAL_ba900cde_4_k_cu_0b79f9e64cuda3std3__45__cpo5crendE,(_ZN34_INTERNAL_ba900cde_4_k_cu_0b79f9e64cuda3std6ranges3__45__cpo4prevE - _ZN34_INTERNAL_ba900cde_4_k_cu_0b79f9e64cuda3std3__45__cpo5crendE)
_ZN34_INTERNAL_ba900cde_4_k_cu_0b79f9e64cuda3std3__45__cpo5crendE:
	.zero		1
	.type		_ZN34_INTERNAL_ba900cde_4_k_cu_0b79f9e64cuda3std6ranges3__45__cpo4prevE,@object
	.size		_ZN34_INTERNAL_ba900cde_4_k_cu_0b79f9e64cuda3std6ranges3__45__cpo4prevE,(_ZN34_INTERNAL_ba900cde_4_k_cu_0b79f9e64cuda3std6ranges3__45__cpo9iter_moveE - _ZN34_INTERNAL_ba900cde_4_k_cu_0b79f9e64cuda3std6ranges3__45__cpo4prevE)
_ZN34_INTERNAL_ba900cde_4_k_cu_0b79f9e64cuda3std6ranges3__45__cpo4prevE:
	.zero		1
	.type		_ZN34_INTERNAL_ba900cde_4_k_cu_0b79f9e64cuda3std6ranges3__45__cpo9iter_moveE,@object
	.size		_ZN34_INTERNAL_ba900cde_4_k_cu_0b79f9e64cuda3std6ranges3__45__cpo9iter_moveE,(_ZN34_INTERNAL_ba900cde_4_k_cu_0b79f9e66thrust24THRUST_300001_SM_1000_NS12placeholders2_2E - _ZN34_INTERNAL_ba900cde_4_k_cu_0b79f9e64cuda3std6ranges3__45__cpo9iter_moveE)
_ZN34_INTERNAL_ba900cde_4_k_cu_0b79f9e64cuda3std6ranges3__45__cpo9iter_moveE:
	.zero		1
	.type		_ZN34_INTERNAL_ba900cde_4_k_cu_0b79f9e66thrust24THRUST_300001_SM_1000_NS12placeholders2_2E,@object
	.size		_ZN34_INTERNAL_ba900cde_4_k_cu_0b79f9e66thrust24THRUST_300001_SM_1000_NS12placeholders2_2E,(_ZN34_INTERNAL_ba900cde_4_k_cu_0b79f9e66thrust24THRUST_300001_SM_1000_NS12placeholders2_4E - _ZN34_INTERNAL_ba900cde_4_k_cu_0b79f9e66thrust24THRUST_300001_SM_1000_NS12placeholders2_2E)
_ZN34_INTERNAL_ba900cde_4_k_cu_0b79f9e66thrust24THRUST_300001_SM_1000_NS12placeholders2_2E:
	.zero		1
	.type		_ZN34_INTERNAL_ba900cde_4_k_cu_0b79f9e66thrust24THRUST_300001_SM_1000_NS12placeholders2_4E,@object
	.size		_ZN34_INTERNAL_ba900cde_4_k_cu_0b79f9e66thrust24THRUST_300001_SM_1000_NS12placeholders2_4E,(_ZN34_INTERNAL_ba900cde_4_k_cu_0b79f9e64cuda3std3__45__cpo3endE - _ZN34_INTERNAL_ba900cde_4_k_cu_0b79f9e66thrust24THRUST_300001_SM_1000_NS12placeholders2_4E)
_ZN34_INTERNAL_ba900cde_4_k_cu_0b79f9e66thrust24THRUST_300001_SM_1000_NS12placeholders2_4E:
	.zero		1
	.type		_ZN34_INTERNAL_ba900cde_4_k_cu_0b79f9e64cuda3std3__45__cpo3endE,@object
	.size		_ZN34_INTERNAL_ba900cde_4_k_cu_0b79f9e64cuda3std3__45__cpo3endE,(_ZN34_INTERNAL_ba900cde_4_k_cu_0b79f9e64cuda3std6ranges3__45__cpo3endE - _ZN34_INTERNAL_ba900cde_4_k_cu_0b79f9e64cuda3std3__45__cpo3endE)
_ZN34_INTERNAL_ba900cde_4_k_cu_0b79f9e64cuda3std3__45__cpo3endE:
	.zero		1
	.type		_ZN34_INTERNAL_ba900cde_4_k_cu_0b79f9e64cuda3std6ranges3__45__cpo3endE,@object
	.size		_ZN34_INTERNAL_ba900cde_4_k_cu_0b79f9e64cuda3std6ranges3__45__cpo3endE,(_ZN34_INTERNAL_ba900cde_4_k_cu_0b79f9e64cuda3std3__419piecewise_constructE - _ZN34_INTERNAL_ba900cde_4_k_cu_0b79f9e64cuda3std6ranges3__45__cpo3endE)
_ZN34_INTERNAL_ba900cde_4_k_cu_0b79f9e64cuda3std6ranges3__45__cpo3endE:
	.zero		1
	.type		_ZN34_INTERNAL_ba900cde_4_k_cu_0b79f9e64cuda3std3__419piecewise_constructE,@object
	.size		_ZN34_INTERNAL_ba900cde_4_k_cu_0b79f9e64cuda3std3__419piecewise_constructE,(_ZN34_INTERNAL_ba900cde_4_k_cu_0b79f9e64cuda3std6ranges3__45__cpo5cdataE - _ZN34_INTERNAL_ba900cde_4_k_cu_0b79f9e64cuda3std3__419piecewise_constructE)
_ZN34_INTERNAL_ba900cde_4_k_cu_0b79f9e64cuda3std3__419piecewise_constructE:
	.zero		1
	.type		_ZN34_INTERNAL_ba900cde_4_k_cu_0b79f9e64cuda3std6ranges3__45__cpo5cdataE,@object
	.size		_ZN34_INTERNAL_ba900cde_4_k_cu_0b79f9e64cuda3std6ranges3__45__cpo5cdataE,(_ZN34_INTERNAL_ba900cde_4_k_cu_0b79f9e66thrust24THRUST_300001_SM_1000_NS12placeholders2_8E - _ZN34_INTERNAL_ba900cde_4_k_cu_0b79f9e64cuda3std6ranges3__45__cpo5cdataE)
_ZN34_INTERNAL_ba900cde_4_k_cu_0b79f9e64cuda3std6ranges3__45__cpo5cdataE:
	.zero		1
	.type		_ZN34_INTERNAL_ba900cde_4_k_cu_0b79f9e66thrust24THRUST_300001_SM_1000_NS12placeholders2_8E,@object
	.size		_ZN34_INTERNAL_ba900cde_4_k_cu_0b79f9e66thrust24THRUST_300001_SM_1000_NS12placeholders2_8E,(_ZN34_INTERNAL_ba900cde_4_k_cu_0b79f9e64cuda3std3__45__cpo4rendE - _ZN34_INTERNAL_ba900cde_4_k_cu_0b79f9e66thrust24THRUST_300001_SM_1000_NS12placeholders2_8E)
_ZN34_INTERNAL_ba900cde_4_k_cu_0b79f9e66thrust24THRUST_300001_SM_1000_NS12placeholders2_8E:
	.zero		1
	.type		_ZN34_INTERNAL_ba900cde_4_k_cu_0b79f9e64cuda3std3__45__cpo4rendE,@object
	.size		_ZN34_INTERNAL_ba900cde_4_k_cu_0b79f9e64cuda3std3__45__cpo4rendE,(_ZN34_INTERNAL_ba900cde_4_k_cu_0b79f9e64cuda3std6ranges3__45__cpo9iter_swapE - _ZN34_INTERNAL_ba900cde_4_k_cu_0b79f9e64cuda3std3__45__cpo4rendE)
_ZN34_INTERNAL_ba900cde_4_k_cu_0b79f9e64cuda3std3__45__cpo4rendE:
	.zero		1
	.type		_ZN34_INTERNAL_ba900cde_4_k_cu_0b79f9e64cuda3std6ranges3__45__cpo9iter_swapE,@object
	.size		_ZN34_INTERNAL_ba900cde_4_k_cu_0b79f9e64cuda3std6ranges3__45__cpo9iter_swapE,(_ZN34_INTERNAL_ba900cde_4_k_cu_0b79f9e64cuda3std3__48unexpectE - _ZN34_INTERNAL_ba900cde_4_k_cu_0b79f9e64cuda3std6ranges3__45__cpo9iter_swapE)
_ZN34_INTERNAL_ba900cde_4_k_cu_0b79f9e64cuda3std6ranges3__45__cpo9iter_swapE:
	.zero		1
	.type		_ZN34_INTERNAL_ba900cde_4_k_cu_0b79f9e64cuda3std3__48unexpectE,@object
	.size		_ZN34_INTERNAL_ba900cde_4_k_cu_0b79f9e64cuda3std3__48unexpectE,(_ZN34_INTERNAL_ba900cde_4_k_cu_0b79f9e66thrust24THRUST_300001_SM_1000_NS6system6detail10sequential3seqE - _ZN34_INTERNAL_ba900cde_4_k_cu_0b79f9e64cuda3std3__48unexpectE)
_ZN34_INTERNAL_ba900cde_4_k_cu_0b79f9e64cuda3std3__48unexpectE:
	.zero		1
	.type		_ZN34_INTERNAL_ba900cde_4_k_cu_0b79f9e66thrust24THRUST_300001_SM_1000_NS6system6detail10sequential3seqE,@object
	.size		_ZN34_INTERNAL_ba900cde_4_k_cu_0b79f9e66thrust24THRUST_300001_SM_1000_NS6system6detail10sequential3seqE,(.L_38 - _ZN34_INTERNAL_ba900cde_4_k_cu_0b79f9e66thrust24THRUST_300001_SM_1000_NS6system6detail10sequential3seqE)
_ZN34_INTERNAL_ba900cde_4_k_cu_0b79f9e66thrust24THRUST_300001_SM_1000_NS6system6detail10sequential3seqE:
	.zero		1
.L_38:


//--------------------- .nv.shared._Z9piiKernelhPhS_S_ --------------------------
	.section	.nv.shared._Z9piiKernelhPhS_S_,"aw",@nobits
	.sectionflags	@""
	.align	16
	.zero		1024


//--------------------- .nv.constant0._ZN3cub18CUB_300001_SM_10006detail11EmptyKernelIvEEvv --------------------------
	.section	.nv.constant0._ZN3cub18CUB_300001_SM_10006detail11EmptyKernelIvEEvv,"a",@progbits
	.sectionflags	@""
	.align	4
.nv.constant0._ZN3cub18CUB_300001_SM_10006detail11EmptyKernelIvEEvv:
	.zero		896


//--------------------- .nv.constant0._Z9piiKernelhPhS_S_ --------------------------
	.section	.nv.constant0._Z9piiKernelhPhS_S_,"a",@progbits
	.sectionflags	@""
	.align	4
.nv.constant0._Z9piiKernelhPhS_S_:
	.zero		928


//--------------------- SYMBOLS --------------------------

	.type		.nv.reservedSmem.offset0,@object
	.size		.nv.reservedSmem.offset0,0x4
	.type		.nv.reservedSmem.cap,@object
	.size		.nv.reservedSmem.cap,0x4
	.type		malloc,@function
	.type		free,@function
